	.target	sm_100a

	.elftype	@"ET_EXEC"


//--------------------- .note.nv.tkinfo           --------------------------
	.section	.note.nv.tkinfo,"",@"SHT_NOTE"
	.sectionflags	@"SHF_NOTE_NV_TKINFO"
	.tkinfo
        /*0018*/ 	.word	0x00000002
        /*0030*/ 	.string	""
        /*0030*/ 	.string	"ptxas"
        /*0030*/ 	.string	"Cuda compilation tools, release 13.0, V13.0.88"
        /*0030*/ 	.string	"Build cuda_13.0.r13.0/compiler.36424714_0"
        /*0030*/ 	.string	"-arch sm_100a -m 64 "



//--------------------- .note.nv.cuinfo           --------------------------
	.section	.note.nv.cuinfo,"",@"SHT_NOTE"
	.sectionflags	@"SHF_NOTE_NV_CUINFO"
        /*0018*/ 	.short	0x0002
        /*001a*/ 	.short	0x0064
        /*001c*/ 	.short	0x0082
	.zero		2


//--------------------- .nv.info                  --------------------------
	.section	.nv.info,"",@"SHT_CUDA_INFO"
	.align	4


	//----- nvinfo : EIATTR_REGCOUNT
	.align		4
        /*0000*/ 	.byte	0x04, 0x2f
        /*0002*/ 	.short	(.L_19 - .L_18)
	.align		4
.L_18:
        /*0004*/ 	.word	index@(_ZN7cutlass13device_kernelINS_4gemm6kernel13GemmUniversalIN4cute5tupleIJiiiiEEENS1_10collective13CollectiveMmaINS1_35MainloopSm100TmaUmmaWarpSpecializedILi2ELi2ELi3ENS5_IJNS4_1CILi2EEENSA_ILi1EEESC_EEEEENS5_IJNSA_ILi256EEENSA_ILi160EEENSA_ILi128EEEEEENS_6half_tENS5_IJlSC_lEEESJ_SK_NS4_8TiledMMAINS4_8MMA_AtomIJNS4_26SM100_MMA_F16BF16_2x1SM_SSISJ_SJ_fLi256ELi160ELNS4_4UMMA5MajorE0ELSP_0ELNSO_7ScaleInE0ELSQ_0EEEEEENS4_6LayoutINS5_IJSC_SC_SC_EEENS5_IJNSA_ILi0EEESV_SV_EEEEENS5_IJNS4_10UnderscoreESY_SY_EEEEENS4_18SM100_TMA_2SM_LOADENS4_14ComposedLayoutINS4_7SwizzleILi3ELi4ELi3EEENS4_18smem_ptr_flag_bitsILi16EEENST_INS5_IJNSA_ILi8EEENSA_ILi64EEEEEENS5_IJS18_SC_EEEEEEEvNS4_8identityES11_S1C_vS1D_EENS_8epilogue10collective18CollectiveEpilogueINS1F_23Sm100TmaWarpSpecializedILi2ELi1ELi160ELb1ELb0EEEJNS5_IJSH_SG_SH_EEENS5_IJNST_ISH_SC_EENST_ISG_SC_EEEEESJ_SK_SJ_SK_NS1F_6fusion15FusionCallbacksIS1J_NS1O_17LinearCombinationISJ_fSJ_fLNS_15FloatRoundStyleE2EEES1K_S1N_JEEENS4_5SM1004TMEM4LOAD26SM100_TMEM_LOAD_32dp32b32xENS4_13SM90_TMA_LOADENS12_INS13_ILi2ELi4ELi3EEES16_NST_INS5_IJS17_NSA_ILi32EEEEEENS5_IJS20_SC_EEEEEEENS4_39AutoVectorizingCopyWithAssumedAlignmentILi128EEENS4_14SM90_TMA_STOREES24_S26_S26_EEEvvEEEEvNT_6ParamsE)
        /*0008*/ 	.word	0x000000ff


	//----- nvinfo : EIATTR_FRAME_SIZE
	.align		4
.L_19:
        /*000c*/ 	.byte	0x04, 0x11
        /*000e*/ 	.short	(.L_21 - .L_20)
	.align		4
.L_20:
        /*0010*/ 	.word	index@($__internal_2_$__cuda_sm10x_tcgen05_guardrail_trap_unallocated_columns_being_dealloced)
        /*0014*/ 	.word	0x00000070


	//----- nvinfo : EIATTR_FRAME_SIZE
	.align		4
.L_21:
        /*0018*/ 	.byte	0x04, 0x11
        /*001a*/ 	.short	(.L_23 - .L_22)
	.align		4
.L_22:
        /*001c*/ 	.word	index@($__internal_1_$__cuda_sm10x_tcgen05_guardrail_trap_phase_invalid_during_alloc)
        /*0020*/ 	.word	0x00000070


	//----- nvinfo : EIATTR_FRAME_SIZE
	.align		4
.L_23:
        /*0024*/ 	.byte	0x04, 0x11
        /*0026*/ 	.short	(.L_25 - .L_24)
	.align		4
.L_24:
        /*0028*/ 	.word	index@($__internal_0_$__cuda_sm10x_tcgen05_guardrail_trap_col_being_dealloced_not_returned_by_alloc)
        /*002c*/ 	.word	0x00000070


	//----- nvinfo : EIATTR_FRAME_SIZE
	.align		4
.L_25:
        /*0030*/ 	.byte	0x04, 0x11
        /*0032*/ 	.short	(.L_27 - .L_26)
	.align		4
.L_26:
        /*0034*/ 	.word	index@(_ZN7cutlass13device_kernelINS_4gemm6kernel13GemmUniversalIN4cute5tupleIJiiiiEEENS1_10collective13CollectiveMmaINS1_35MainloopSm100TmaUmmaWarpSpecializedILi2ELi2ELi3ENS5_IJNS4_1CILi2EEENSA_ILi1EEESC_EEEEENS5_IJNSA_ILi256EEENSA_ILi160EEENSA_ILi128EEEEEENS_6half_tENS5_IJlSC_lEEESJ_SK_NS4_8TiledMMAINS4_8MMA_AtomIJNS4_26SM100_MMA_F16BF16_2x1SM_SSISJ_SJ_fLi256ELi160ELNS4_4UMMA5MajorE0ELSP_0ELNSO_7ScaleInE0ELSQ_0EEEEEENS4_6LayoutINS5_IJSC_SC_SC_EEENS5_IJNSA_ILi0EEESV_SV_EEEEENS5_IJNS4_10UnderscoreESY_SY_EEEEENS4_18SM100_TMA_2SM_LOADENS4_14ComposedLayoutINS4_7SwizzleILi3ELi4ELi3EEENS4_18smem_ptr_flag_bitsILi16EEENST_INS5_IJNSA_ILi8EEENSA_ILi64EEEEEENS5_IJS18_SC_EEEEEEEvNS4_8identityES11_S1C_vS1D_EENS_8epilogue10collective18CollectiveEpilogueINS1F_23Sm100TmaWarpSpecializedILi2ELi1ELi160ELb1ELb0EEEJNS5_IJSH_SG_SH_EEENS5_IJNST_ISH_SC_EENST_ISG_SC_EEEEESJ_SK_SJ_SK_NS1F_6fusion15FusionCallbacksIS1J_NS1O_17LinearCombinationISJ_fSJ_fLNS_15FloatRoundStyleE2EEES1K_S1N_JEEENS4_5SM1004TMEM4LOAD26SM100_TMEM_LOAD_32dp32b32xENS4_13SM90_TMA_LOADENS12_INS13_ILi2ELi4ELi3EEES16_NST_INS5_IJS17_NSA_ILi32EEEEEENS5_IJS20_SC_EEEEEEENS4_39AutoVectorizingCopyWithAssumedAlignmentILi128EEENS4_14SM90_TMA_STOREES24_S26_S26_EEEvvEEEEvNT_6ParamsE)
        /*0038*/ 	.word	0x00000070


	//----- nvinfo : EIATTR_MIN_STACK_SIZE
	.align		4
.L_27:
        /*003c*/ 	.byte	0x04, 0x12
        /*003e*/ 	.short	(.L_29 - .L_28)
	.align		4
.L_28:
        /*0040*/ 	.word	index@(_ZN7cutlass13device_kernelINS_4gemm6kernel13GemmUniversalIN4cute5tupleIJiiiiEEENS1_10collective13CollectiveMmaINS1_35MainloopSm100TmaUmmaWarpSpecializedILi2ELi2ELi3ENS5_IJNS4_1CILi2EEENSA_ILi1EEESC_EEEEENS5_IJNSA_ILi256EEENSA_ILi160EEENSA_ILi128EEEEEENS_6half_tENS5_IJlSC_lEEESJ_SK_NS4_8TiledMMAINS4_8MMA_AtomIJNS4_26SM100_MMA_F16BF16_2x1SM_SSISJ_SJ_fLi256ELi160ELNS4_4UMMA5MajorE0ELSP_0ELNSO_7ScaleInE0ELSQ_0EEEEEENS4_6LayoutINS5_IJSC_SC_SC_EEENS5_IJNSA_ILi0EEESV_SV_EEEEENS5_IJNS4_10UnderscoreESY_SY_EEEEENS4_18SM100_TMA_2SM_LOADENS4_14ComposedLayoutINS4_7SwizzleILi3ELi4ELi3EEENS4_18smem_ptr_flag_bitsILi16EEENST_INS5_IJNSA_ILi8EEENSA_ILi64EEEEEENS5_IJS18_SC_EEEEEEEvNS4_8identityES11_S1C_vS1D_EENS_8epilogue10collective18CollectiveEpilogueINS1F_23Sm100TmaWarpSpecializedILi2ELi1ELi160ELb1ELb0EEEJNS5_IJSH_SG_SH_EEENS5_IJNST_ISH_SC_EENST_ISG_SC_EEEEESJ_SK_SJ_SK_NS1F_6fusion15FusionCallbacksIS1J_NS1O_17LinearCombinationISJ_fSJ_fLNS_15FloatRoundStyleE2EEES1K_S1N_JEEENS4_5SM1004TMEM4LOAD26SM100_TMEM_LOAD_32dp32b32xENS4_13SM90_TMA_LOADENS12_INS13_ILi2ELi4ELi3EEES16_NST_INS5_IJS17_NSA_ILi32EEEEEENS5_IJS20_SC_EEEEEEENS4_39AutoVectorizingCopyWithAssumedAlignmentILi128EEENS4_14SM90_TMA_STOREES24_S26_S26_EEEvvEEEEvNT_6ParamsE)
        /*0044*/ 	.word	0x00000070
.L_29:


//--------------------- .nv.compat                --------------------------
	.section	.nv.compat,"",@"SHT_CUDA_COMPAT_INFO"
	.align	4
        /*0000*/ 	.byte	0x02, 0x09, 0x01, 0x00, 0x02, 0x02, 0x02, 0x00, 0x02, 0x05, 0x05, 0x00, 0x03, 0x07, 0x01, 0x01
        /*0010*/ 	.byte	0x02, 0x03, 0x01, 0x00, 0x02, 0x06, 0x01, 0x00, 0x04, 0x0b, 0x08, 0x00, 0x09, 0x00, 0x00, 0x00
        /*0020*/ 	.byte	0x00, 0x00, 0x00, 0x00


//--------------------- .nv.info._ZN7cutlass13device_kernelINS_4gemm6kernel13GemmUniversalIN4cute5tupleIJiiiiEEENS1_10collective13CollectiveMmaINS1_35MainloopSm100TmaUmmaWarpSpecializedILi2ELi2ELi3ENS5_IJNS4_1CILi2EEENSA_ILi1EEESC_EEEEENS5_IJNSA_ILi256EEENSA_ILi160EEENSA_ILi128EEEEEENS_6half_tENS5_IJlSC_lEEESJ_SK_NS4_8TiledMMAINS4_8MMA_AtomIJNS4_26SM100_MMA_F16BF16_2x1SM_SSISJ_SJ_fLi256ELi160ELNS4_4UMMA5MajorE0ELSP_0ELNSO_7ScaleInE0ELSQ_0EEEEEENS4_6LayoutINS5_IJSC_SC_SC_EEENS5_IJNSA_ILi0EEESV_SV_EEEEENS5_IJNS4_10UnderscoreESY_SY_EEEEENS4_18SM100_TMA_2SM_LOADENS4_14ComposedLayoutINS4_7SwizzleILi3ELi4ELi3EEENS4_18smem_ptr_flag_bitsILi16EEENST_INS5_IJNSA_ILi8EEENSA_ILi64EEEEEENS5_IJS18_SC_EEEEEEEvNS4_8identityES11_S1C_vS1D_EENS_8epilogue10collective18CollectiveEpilogueINS1F_23Sm100TmaWarpSpecializedILi2ELi1ELi160ELb1ELb0EEEJNS5_IJSH_SG_SH_EEENS5_IJNST_ISH_SC_EENST_ISG_SC_EEEEESJ_SK_SJ_SK_NS1F_6fusion15FusionCallbacksIS1J_NS1O_17LinearCombinationISJ_fSJ_fLNS_15FloatRoundStyleE2EEES1K_S1N_JEEENS4_5SM1004TMEM4LOAD26SM100_TMEM_LOAD_32dp32b32xENS4_13SM90_TMA_LOADENS12_INS13_ILi2ELi4ELi3EEES16_NST_INS5_IJS17_NSA_ILi32EEEEEENS5_IJS20_SC_EEEEEEENS4_39AutoVectorizingCopyWithAssumedAlignmentILi128EEENS4_14SM90_TMA_STOREES24_S26_S26_EEEvvEEEEvNT_6ParamsE --------------------------
	.section	.nv.info._ZN7cutlass13device_kernelINS_4gemm6kernel13GemmUniversalIN4cute5tupleIJiiiiEEENS1_10collective13CollectiveMmaINS1_35MainloopSm100TmaUmmaWarpSpecializedILi2ELi2ELi3ENS5_IJNS4_1CILi2EEENSA_ILi1EEESC_EEEEENS5_IJNSA_ILi256EEENSA_ILi160EEENSA_ILi128EEEEEENS_6half_tENS5_IJlSC_lEEESJ_SK_NS4_8TiledMMAINS4_8MMA_AtomIJNS4_26SM100_MMA_F16BF16_2x1SM_SSISJ_SJ_fLi256ELi160ELNS4_4UMMA5MajorE0ELSP_0ELNSO_7ScaleInE0ELSQ_0EEEEEENS4_6LayoutINS5_IJSC_SC_SC_EEENS5_IJNSA_ILi0EEESV_SV_EEEEENS5_IJNS4_10UnderscoreESY_SY_EEEEENS4_18SM100_TMA_2SM_LOADENS4_14ComposedLayoutINS4_7SwizzleILi3ELi4ELi3EEENS4_18smem_ptr_flag_bitsILi16EEENST_INS5_IJNSA_ILi8EEENSA_ILi64EEEEEENS5_IJS18_SC_EEEEEEEvNS4_8identityES11_S1C_vS1D_EENS_8epilogue10collective18CollectiveEpilogueINS1F_23Sm100TmaWarpSpecializedILi2ELi1ELi160ELb1ELb0EEEJNS5_IJSH_SG_SH_EEENS5_IJNST_ISH_SC_EENST_ISG_SC_EEEEESJ_SK_SJ_SK_NS1F_6fusion15FusionCallbacksIS1J_NS1O_17LinearCombinationISJ_fSJ_fLNS_15FloatRoundStyleE2EEES1K_S1N_JEEENS4_5SM1004TMEM4LOAD26SM100_TMEM_LOAD_32dp32b32xENS4_13SM90_TMA_LOADENS12_INS13_ILi2ELi4ELi3EEES16_NST_INS5_IJS17_NSA_ILi32EEEEEENS5_IJS20_SC_EEEEEEENS4_39AutoVectorizingCopyWithAssumedAlignmentILi128EEENS4_14SM90_TMA_STOREES24_S26_S26_EEEvvEEEEvNT_6ParamsE,"",@"SHT_CUDA_INFO"
	.sectionflags	@""
	.align	4


	//----- nvinfo : EIATTR_CUDA_API_VERSION
	.align		4
        /*0000*/ 	.byte	0x04, 0x37
        /*0002*/ 	.short	(.L_31 - .L_30)
.L_30:
        /*0004*/ 	.word	0x00000082


	//----- nvinfo : EIATTR_KPARAM_INFO
	.align		4
.L_31:
        /*0008*/ 	.byte	0x04, 0x17
        /*000a*/ 	.short	(.L_33 - .L_32)
.L_32:
        /*000c*/ 	.word	0x00000000
        /*0010*/ 	.short	0x0000
        /*0012*/ 	.short	0x0000
        /*0014*/ 	.byte	0x00, 0xf0, 0x01, 0x20


	//----- nvinfo : EIATTR_AT_ENTRY_FRAGMENTS
	.align		4
.L_33:
        /*0018*/ 	.byte	0x04, 0x4f
        /*001a*/ 	.short	(.L_35 - .L_34)


	//   ....[0]....
.L_34:
        /*001c*/ 	.word	0x00000007


	//----- nvinfo : EIATTR_RESERVED_SMEM_USED
	.align		4
.L_35:
        /*0020*/ 	.byte	0x01, 0x41
	.zero		2


	//----- nvinfo : EIATTR_SPARSE_MMA_MASK
	.align		4
        /*0024*/ 	.byte	0x03, 0x50
        /*0026*/ 	.short	0x0000


	//----- nvinfo : EIATTR_TCGEN05_2CTA_USED
	.align		4
        /*0028*/ 	.byte	0x01, 0x52
	.zero		2


	//----- nvinfo : EIATTR_MAXREG_COUNT
	.align		4
        /*002c*/ 	.byte	0x03, 0x1b
        /*002e*/ 	.short	0x00ff


	//----- nvinfo : EIATTR_NUM_BARRIERS
	.align		4
        /*0030*/ 	.byte	0x02, 0x4c
        /*0032*/ 	.byte	0x07
	.zero		1


	//----- nvinfo : EIATTR_EXTERNS
	.align		4
        /*0034*/ 	.byte	0x04, 0x0f
        /*0036*/ 	.short	(.L_37 - .L_36)


	//   ....[0]....
	.align		4
.L_36:
        /*0038*/ 	.word	index@(__assertfail)


	//----- nvinfo : EIATTR_ANNOTATIONS
	.align		4
.L_37:
        /*003c*/ 	.byte	0x04, 0x55
        /*003e*/ 	.short	(.L_39 - .L_38)


	//   ....[0]....
.L_38:
        /*0040*/ 	.word	0x00000001
        /*0044*/ 	.byte	0xe0, 0x00, 0x00, 0x00, 0x01, 0x00, 0x00, 0x00, 0x80, 0x01, 0x00, 0x00, 0x01, 0x00, 0x00, 0x00
        /* <DEDUP_REMOVED lines=37> */
        /*02a4*/ 	.byte	0x50, 0xa1, 0x00, 0x00


	//----- nvinfo : EIATTR_MERCURY_ISA_VERSION
	.align		4
.L_39:
        /*02a8*/ 	.byte	0x03, 0x5f
        /*02aa*/ 	.short	0x0101


	//----- nvinfo : EIATTR_INT_WARP_WIDE_INSTR_OFFSETS
	.align		4
        /*02ac*/ 	.byte	0x04, 0x31
        /*02ae*/ 	.short	(.L_41 - .L_40)


	//   ....[0]....
.L_40:
        /*02b0*/ 	.word	0x00000ce0


	//   ....[1]....
        /*02b4*/ 	.word	0x00000d80


	//   ....[2]....
        /*02b8*/ 	.word	0x000042d0


	//   ....[3]....
        /*02bc*/ 	.word	0x00004300


	//   ....[4]....
        /*02c0*/ 	.word	0x00004320


	//   ....[5]....
        /*02c4*/ 	.word	0x00004f70


	//   ....[6]....
        /*02c8*/ 	.word	0x00005020


	//   ....[7]....
        /*02cc*/ 	.word	0x00005080


	//   ....[8]....
        /*02d0*/ 	.word	0x000050e0


	//   ....[9]....
        /*02d4*/ 	.word	0x00005150


	//   ....[10]....
        /*02d8*/ 	.word	0x000051b0


	//----- nvinfo : EIATTR_COOP_GROUP_MASK_REGIDS
	.align		4
.L_41:
        /*02dc*/ 	.byte	0x04, 0x29
        /*02de*/ 	.short	(.L_43 - .L_42)


	//   ....[0]....
.L_42:
        /*02e0*/ 	.word	0xffffffff


	//   ....[1]....
        /*02e4*/ 	.word	0xffffffff


	//   ....[2]....
        /*02e8*/ 	.word	0xffffffff


	//   ....[3]....
        /*02ec*/ 	.word	0xffffffff


	//   ....[4]....
        /*02f0*/ 	.word	0xffffffff


	//   ....[5]....
        /*02f4*/ 	.word	0xffffffff


	//   ....[6]....
        /*02f8*/ 	.word	0xffffffff


	//   ....[7]....
        /*02fc*/ 	.word	0xffffffff


	//   ....[8]....
        /*0300*/ 	.word	0xffffffff


	//   ....[9]....
        /*0304*/ 	.word	0xffffffff


	//   ....[10]....
        /*0308*/ 	.word	0xffffffff


	//   ....[11]....
        /*030c*/ 	.word	0xffffffff


	//   ....[12]....
        /*0310*/ 	.word	0xffffffff


	//   ....[13]....
        /*0314*/ 	.word	0xffffffff


	//----- nvinfo : EIATTR_COOP_GROUP_INSTR_OFFSETS
	.align		4
.L_43:
        /*0318*/ 	.byte	0x04, 0x28
        /*031a*/ 	.short	(.L_45 - .L_44)


	//   ....[0]....
.L_44:
        /*031c*/ 	.word	0x000000b0


	//   ....[1]....
        /*0320*/ 	.word	0x00000570


	//   ....[2]....
        /*0324*/ 	.word	0x000006b0


	//   ....[3]....
        /*0328*/ 	.word	0x00000800


	//   ....[4]....
        /*032c*/ 	.word	0x000008f0


	//   ....[5]....
        /*0330*/ 	.word	0x00000a50


	//   ....[6]....
        /*0334*/ 	.word	0x00000bc0


	//   ....[7]....
        /*0338*/ 	.word	0x00000e00


	//   ....[8]....
        /*033c*/ 	.word	0x000021e0


	//   ....[9]....
        /*0340*/ 	.word	0x00002f80


	//   ....[10]....
        /*0344*/ 	.word	0x00003450


	//   ....[11]....
        /*0348*/ 	.word	0x00003480


	//   ....[12]....
        /*034c*/ 	.word	0x000041d0


	//   ....[13]....
        /*0350*/ 	.word	0x000043e0


	//----- nvinfo : EIATTR_VRC_CTA_INIT_COUNT
	.align		4
.L_45:
        /*0354*/ 	.byte	0x02, 0x4a
        /*0356*/ 	.byte	0x80
	.zero		1


	//----- nvinfo : EIATTR_SYSCALL_OFFSETS
	.align		4
        /*0358*/ 	.byte	0x04, 0x46
        /*035a*/ 	.short	(.L_47 - .L_46)


	//   ....[0]....
.L_46:
        /*035c*/ 	.word	0x00005ce0


	//   ....[1]....
        /*0360*/ 	.word	0x00005dd0


	//   ....[2]....
        /*0364*/ 	.word	0x00006da0


	//   ....[3]....
        /*0368*/ 	.word	0x00006f10


	//   ....[4]....
        /*036c*/ 	.word	0x00007080


	//   ....[5]....
        /*0370*/ 	.word	0x000071f0


	//   ....[6]....
        /*0374*/ 	.word	0x00007360


	//----- nvinfo : EIATTR_MBARRIER_INSTR_OFFSETS
	.align		4
.L_47:
        /*0378*/ 	.byte	0x04, 0x39
        /*037a*/ 	.short	(.L_49 - .L_48)


	//   ....[0]....
.L_48:
        /*037c*/ 	.word	0x00000660
        /*0380*/ 	.word	0x000000ff
        /*0384*/ 	.word	0x00000000
        /*0388*/ 	.short	0x0100
        /*038a*/ 	.byte	0x04
	.zero		1


	//   ....[1]....
        /*038c*/ 	.word	0x00000670
        /*0390*/ 	.word	0x000000ff
        /*0394*/ 	.word	0x00000010
        /*0398*/ 	.short	0x0100
        /*039a*/ 	.byte	0x04
	.zero		1


	//   ....[2]....
        /*039c*/ 	.word	0x00000680
        /*03a0*/ 	.word	0x000000ff
        /*03a4*/ 	.word	0x00000008
        /*03a8*/ 	.short	0x0100
        /*03aa*/ 	.byte	0x04
	.zero		1


	//   ....[3]....
        /*03ac*/ 	.word	0x00000690
        /*03b0*/ 	.word	0x000000ff
        /*03b4*/ 	.word	0x00000018
        /*03b8*/ 	.short	0x0100
        /*03ba*/ 	.byte	0x04
	.zero		1


	//   ....[4]....
        /*03bc*/ 	.word	0x000007b0
        /*03c0*/ 	.word	0x000000ff
        /*03c4*/ 	.word	0x00000020
        /*03c8*/ 	.short	0x0100
        /*03ca*/ 	.byte	0x04
	.zero		1


	//   ....[5]....
        /*03cc*/ 	.word	0x000007c0
        /*03d0*/ 	.word	0x000000ff
        /*03d4*/ 	.word	0x00000030
        /*03d8*/ 	.short	0x0100
        /*03da*/ 	.byte	0x04
	.zero		1


	//   ....[6]....
        /*03dc*/ 	.word	0x000007d0
        /*03e0*/ 	.word	0x000000ff
        /*03e4*/ 	.word	0x00000028
        /*03e8*/ 	.short	0x0100
        /*03ea*/ 	.byte	0x04
	.zero		1


	//   ....[7]....
        /*03ec*/ 	.word	0x000007e0
        /*03f0*/ 	.word	0x000000ff
        /*03f4*/ 	.word	0x00000038
        /*03f8*/ 	.short	0x0100
        /*03fa*/ 	.byte	0x04
	.zero		1


	//   ....[8]....
        /*03fc*/ 	.word	0x000008c0
        /*0400*/ 	.word	0x000000ff
        /*0404*/ 	.word	0x00000040
        /*0408*/ 	.short	0x0100
        /*040a*/ 	.byte	0x04
	.zero		1


	//   ....[9]....
        /*040c*/ 	.word	0x000008d0
        /*0410*/ 	.word	0x000000ff
        /*0414*/ 	.word	0x00000048
        /*0418*/ 	.short	0x0100
        /*041a*/ 	.byte	0x04
	.zero		1


	//   ....[10]....
        /*041c*/ 	.word	0x00000a00
        /*0420*/ 	.word	0x000000ff
        /*0424*/ 	.word	0x00000050
        /*0428*/ 	.short	0x0100
        /*042a*/ 	.byte	0x04
	.zero		1


	//   ....[11]....
        /*042c*/ 	.word	0x00000a10
        /*0430*/ 	.word	0x000000ff
        /*0434*/ 	.word	0x00000060
        /*0438*/ 	.short	0x0100
        /*043a*/ 	.byte	0x04
	.zero		1


	//   ....[12]....
        /*043c*/ 	.word	0x00000a20
        /*0440*/ 	.word	0x000000ff
        /*0444*/ 	.word	0x00000058
        /*0448*/ 	.short	0x0100
        /*044a*/ 	.byte	0x04
	.zero		1


	//   ....[13]....
        /*044c*/ 	.word	0x00000a30
        /*0450*/ 	.word	0x000000ff
        /*0454*/ 	.word	0x00000068
        /*0458*/ 	.short	0x0100
        /*045a*/ 	.byte	0x04
	.zero		1


	//   ....[14]....
        /*045c*/ 	.word	0x00000b50
        /*0460*/ 	.word	0x000000ff
        /*0464*/ 	.word	0x00000070
        /*0468*/ 	.short	0x0100
        /*046a*/ 	.byte	0x04
	.zero		1


	//   ....[15]....
        /*046c*/ 	.word	0x00000b60
        /*0470*/ 	.word	0x000000ff
        /*0474*/ 	.word	0x00000088
        /*0478*/ 	.short	0x0100
        /*047a*/ 	.byte	0x04
	.zero		1


	//   ....[16]....
        /*047c*/ 	.word	0x00000b70
        /*0480*/ 	.word	0x000000ff
        /*0484*/ 	.word	0x00000078
        /*0488*/ 	.short	0x0100
        /*048a*/ 	.byte	0x04
	.zero		1


	//   ....[17]....
        /*048c*/ 	.word	0x00000b80
        /*0490*/ 	.word	0x000000ff
        /*0494*/ 	.word	0x00000090
        /*0498*/ 	.short	0x0100
        /*049a*/ 	.byte	0x04
	.zero		1


	//   ....[18]....
        /*049c*/ 	.word	0x00000b90
        /*04a0*/ 	.word	0x000000ff
        /*04a4*/ 	.word	0x00000080
        /*04a8*/ 	.short	0x0100
        /*04aa*/ 	.byte	0x04
	.zero		1


	//   ....[19]....
        /*04ac*/ 	.word	0x00000ba0
        /*04b0*/ 	.word	0x000000ff
        /*04b4*/ 	.word	0x00000098
        /*04b8*/ 	.short	0x0100
        /*04ba*/ 	.byte	0x04
	.zero		1


	//   ....[20]....
        /*04bc*/ 	.word	0x00000c90
        /*04c0*/ 	.word	0x000000ff
        /*04c4*/ 	.word	0x000000a0
        /*04c8*/ 	.short	0x0100
        /*04ca*/ 	.byte	0x04
	.zero		1


	//   ....[21]....
        /*04cc*/ 	.word	0x00000ca0
        /*04d0*/ 	.word	0x000000ff
        /*04d4*/ 	.word	0x000000b0
        /*04d8*/ 	.short	0x0100
        /*04da*/ 	.byte	0x04
	.zero		1


	//   ....[22]....
        /*04dc*/ 	.word	0x00000cb0
        /*04e0*/ 	.word	0x000000ff
        /*04e4*/ 	.word	0x000000a8
        /*04e8*/ 	.short	0x0100
        /*04ea*/ 	.byte	0x04
	.zero		1


	//   ....[23]....
        /*04ec*/ 	.word	0x00000cc0
        /*04f0*/ 	.word	0x000000ff
        /*04f4*/ 	.word	0x000000b8
        /*04f8*/ 	.short	0x0100
        /*04fa*/ 	.byte	0x04
	.zero		1


	//   ....[24]....
        /*04fc*/ 	.word	0x00000dc0
        /*0500*/ 	.word	0x000000ff
        /*0504*/ 	.word	0x000000c0
        /*0508*/ 	.short	0x0100
        /*050a*/ 	.byte	0x06
	.zero		1


	//   ....[25]....
        /*050c*/ 	.word	0x000018b0
        /*0510*/ 	.word	0x00000000
        /*0514*/ 	.word	0x000000b0
        /*0518*/ 	.short	0x010a
        /*051a*/ 	.byte	0xff
	.zero		1


	//   ....[26]....
        /*051c*/ 	.word	0x000018e0
        /*0520*/ 	.word	0x00000000
        /*0524*/ 	.word	0x000000a0
        /*0528*/ 	.short	0x0101
        /*052a*/ 	.byte	0xff
	.zero		1


	//   ....[27]....
        /*052c*/ 	.word	0x000019b0
        /*0530*/ 	.word	0x000000ff
        /*0534*/ 	.word	0x00000010
        /*0538*/ 	.short	0x010a
        /*053a*/ 	.byte	0x05
	.zero		1


	//   ....[28]....
        /*053c*/ 	.word	0x00001a80
        /*0540*/ 	.word	0x000000ff
        /*0544*/ 	.word	0x00000010
        /*0548*/ 	.short	0x010a
        /*054a*/ 	.byte	0x21
	.zero		1


	//   ....[29]....
        /*054c*/ 	.word	0x00001c30
        /*0550*/ 	.word	0x000000ff
        /*0554*/ 	.word	0x00000010
        /*0558*/ 	.short	0x010a
        /*055a*/ 	.byte	0x06
	.zero		1


	//   ....[30]....
        /*055c*/ 	.word	0x00001df0
        /*0560*/ 	.word	0x000000ff
        /*0564*/ 	.word	0x00000048
        /*0568*/ 	.short	0x0101
        /*056a*/ 	.byte	0x04
	.zero		1


	//   ....[31]....
        /*056c*/ 	.word	0x00001e10
        /*0570*/ 	.word	0x000000ff
        /*0574*/ 	.word	0x00000010
        /*0578*/ 	.short	0x010a
        /*057a*/ 	.byte	0x05
	.zero		1


	//   ....[32]....
        /*057c*/ 	.word	0x00001e90
        /*0580*/ 	.word	0x000000ff
        /*0584*/ 	.word	0x00000010
        /*0588*/ 	.short	0x010a
        /*058a*/ 	.byte	0x21
	.zero		1


	//   ....[33]....
        /*058c*/ 	.word	0x00002020
        /*0590*/ 	.word	0x000000ff
        /*0594*/ 	.word	0x00000010
        /*0598*/ 	.short	0x010a
        /*059a*/ 	.byte	0x06
	.zero		1


	//   ....[34]....
        /*059c*/ 	.word	0x00002210
        /*05a0*/ 	.word	0x00000003
        /*05a4*/ 	.word	0x00000050
        /*05a8*/ 	.short	0x010a
        /*05aa*/ 	.byte	0xff
	.zero		1


	//   ....[35]....
        /*05ac*/ 	.word	0x00002360
        /*05b0*/ 	.word	0x00000000
        /*05b4*/ 	.word	0x00000000
        /*05b8*/ 	.short	0x0101
        /*05ba*/ 	.byte	0xff
	.zero		1


	//   ....[36]....
        /*05bc*/ 	.word	0x00002920
        /*05c0*/ 	.word	0x000000ff
        /*05c4*/ 	.word	0x00000000
        /*05c8*/ 	.short	0x010a
        /*05ca*/ 	.byte	0x04
	.zero		1


	//   ....[37]....
        /*05cc*/ 	.word	0x000029c0
        /*05d0*/ 	.word	0x00000000
        /*05d4*/ 	.word	0x00000000
        /*05d8*/ 	.short	0x010a
        /*05da*/ 	.byte	0xff
	.zero		1


	//   ....[38]....
        /*05dc*/ 	.word	0x00002ae0
        /*05e0*/ 	.word	0x00000002
        /*05e4*/ 	.word	0x000000a0
        /*05e8*/ 	.short	0x010a
        /*05ea*/ 	.byte	0xff
	.zero		1


	//   ....[39]....
        /*05ec*/ 	.word	0x00002b50
        /*05f0*/ 	.word	0x00000002
        /*05f4*/ 	.word	0x00000000
        /*05f8*/ 	.short	0x0101
        /*05fa*/ 	.byte	0xff
	.zero		1


	//   ....[40]....
        /*05fc*/ 	.word	0x00002b70
        /*0600*/ 	.word	0x000000ff
        /*0604*/ 	.word	0x00000060
        /*0608*/ 	.short	0x010a
        /*060a*/ 	.byte	0x04
	.zero		1


	//   ....[41]....
        /*060c*/ 	.word	0x00002c90
        /*0610*/ 	.word	0x00000002
        /*0614*/ 	.word	0x00000050
        /*0618*/ 	.short	0x010a
        /*061a*/ 	.byte	0xff
	.zero		1


	//   ....[42]....
        /*061c*/ 	.word	0x00002d90
        /*0620*/ 	.word	0x00000002
        /*0624*/ 	.word	0x00000000
        /*0628*/ 	.short	0x0101
        /*062a*/ 	.byte	0xff
	.zero		1


	//   ....[43]....
        /*062c*/ 	.word	0x00002e20
        /*0630*/ 	.word	0x000000ff
        /*0634*/ 	.word	0x00000060
        /*0638*/ 	.short	0x0106
        /*063a*/ 	.byte	0x04
	.zero		1


	//   ....[44]....
        /*063c*/ 	.word	0x00002e40
        /*0640*/ 	.word	0x000000ff
        /*0644*/ 	.word	0x00000060
        /*0648*/ 	.short	0x010a
        /*064a*/ 	.byte	0x04
	.zero		1


	//   ....[45]....
        /*064c*/ 	.word	0x00002ed0
        /*0650*/ 	.word	0x000000ff
        /*0654*/ 	.word	0x00000060
        /*0658*/ 	.short	0x0106
        /*065a*/ 	.byte	0x06
	.zero		1


	//   ....[46]....
        /*065c*/ 	.word	0x00002f10
        /*0660*/ 	.word	0x00000000
        /*0664*/ 	.word	0x00000060
        /*0668*/ 	.short	0x010a
        /*066a*/ 	.byte	0xff
	.zero		1


	//   ....[47]....
        /*066c*/ 	.word	0x00003150
        /*0670*/ 	.word	0x000000ff
        /*0674*/ 	.word	0x00000008
        /*0678*/ 	.short	0x010a
        /*067a*/ 	.byte	0x05
	.zero		1


	//   ....[48]....
        /*067c*/ 	.word	0x00003170
        /*0680*/ 	.word	0x000000ff
        /*0684*/ 	.word	0x00000008
        /*0688*/ 	.short	0x010a
        /*068a*/ 	.byte	0x05
	.zero		1


	//   ....[49]....
        /*068c*/ 	.word	0x00003300
        /*0690*/ 	.word	0x000000ff
        /*0694*/ 	.word	0x00000008
        /*0698*/ 	.short	0x010a
        /*069a*/ 	.byte	0x05
	.zero		1


	//   ....[50]....
        /*069c*/ 	.word	0x00003320
        /*06a0*/ 	.word	0x000000ff
        /*06a4*/ 	.word	0x00000008
        /*06a8*/ 	.short	0x010a
        /*06aa*/ 	.byte	0x05
	.zero		1


	//   ....[51]....
        /*06ac*/ 	.word	0x000033e0
        /*06b0*/ 	.word	0x000000ff
        /*06b4*/ 	.word	0x00000000
        /*06b8*/ 	.short	0x0101
        /*06ba*/ 	.byte	0x04
	.zero		1


	//   ....[52]....
        /*06bc*/ 	.word	0x000037a0
        /*06c0*/ 	.word	0x00000000
        /*06c4*/ 	.word	0x00000050
        /*06c8*/ 	.short	0x010a
        /*06ca*/ 	.byte	0xff
	.zero		1


	//   ....[53]....
        /*06cc*/ 	.word	0x00003860
        /*06d0*/ 	.word	0x00000000
        /*06d4*/ 	.word	0x00000000
        /*06d8*/ 	.short	0x0101
        /*06da*/ 	.byte	0xff
	.zero		1


	//   ....[54]....
        /*06dc*/ 	.word	0x00003910
        /*06e0*/ 	.word	0x000000ff
        /*06e4*/ 	.word	0x00000000
        /*06e8*/ 	.short	0x010a
        /*06ea*/ 	.byte	0x05
	.zero		1


	//   ....[55]....
        /*06ec*/ 	.word	0x00003920
        /*06f0*/ 	.word	0x000000ff
        /*06f4*/ 	.word	0x00000088
        /*06f8*/ 	.short	0x010a
        /*06fa*/ 	.byte	0x2f
	.zero		1


	//   ....[56]....
        /*06fc*/ 	.word	0x000039d0
        /*0700*/ 	.word	0x000000ff
        /*0704*/ 	.word	0x00000000
        /*0708*/ 	.short	0x010a
        /*070a*/ 	.byte	0x07
	.zero		1


	//   ....[57]....
        /*070c*/ 	.word	0x00003b00
        /*0710*/ 	.word	0x000000ff
        /*0714*/ 	.word	0x00000000
        /*0718*/ 	.short	0x010a
        /*071a*/ 	.byte	0x06
	.zero		1


	//   ....[58]....
        /*071c*/ 	.word	0x00003f50
        /*0720*/ 	.word	0x000000ff
        /*0724*/ 	.word	0x00000000
        /*0728*/ 	.short	0x010a
        /*072a*/ 	.byte	0x04
	.zero		1


	//   ....[59]....
        /*072c*/ 	.word	0x00003fe0
        /*0730*/ 	.word	0x000000ff
        /*0734*/ 	.word	0x00000000
        /*0738*/ 	.short	0x010a
        /*073a*/ 	.byte	0x05
	.zero		1


	//   ....[60]....
        /*073c*/ 	.word	0x00004080
        /*0740*/ 	.word	0x00000000
        /*0744*/ 	.word	0x00000000
        /*0748*/ 	.short	0x010a
        /*074a*/ 	.byte	0xff
	.zero		1


	//   ....[61]....
        /*074c*/ 	.word	0x000040c0
        /*0750*/ 	.word	0x00000000
        /*0754*/ 	.word	0x00000000
        /*0758*/ 	.short	0x010a
        /*075a*/ 	.byte	0xff
	.zero		1


	//   ....[62]....
        /*075c*/ 	.word	0x00004130
        /*0760*/ 	.word	0x000000ff
        /*0764*/ 	.word	0x00000000
        /*0768*/ 	.short	0x0101
        /*076a*/ 	.byte	0x04
	.zero		1


	//   ....[63]....
        /*076c*/ 	.word	0x00004170
        /*0770*/ 	.word	0x000000ff
        /*0774*/ 	.word	0x000000c0
        /*0778*/ 	.short	0x010a
        /*077a*/ 	.byte	0x2b
	.zero		1


	//   ....[64]....
        /*077c*/ 	.word	0x000041c0
        /*0780*/ 	.word	0x000000ff
        /*0784*/ 	.word	0x00000000
        /*0788*/ 	.short	0x0101
        /*078a*/ 	.byte	0x04
	.zero		1


	//   ....[65]....
        /*078c*/ 	.word	0x00004660
        /*0790*/ 	.word	0x00000003
        /*0794*/ 	.word	0x00000050
        /*0798*/ 	.short	0x010a
        /*079a*/ 	.byte	0xff
	.zero		1


	//   ....[66]....
        /*079c*/ 	.word	0x000047d0
        /*07a0*/ 	.word	0x00000000
        /*07a4*/ 	.word	0x00000000
        /*07a8*/ 	.short	0x0101
        /*07aa*/ 	.byte	0xff
	.zero		1


	//   ....[67]....
        /*07ac*/ 	.word	0x00004c80
        /*07b0*/ 	.word	0x000000ff
        /*07b4*/ 	.word	0x00000048
        /*07b8*/ 	.short	0x010a
        /*07ba*/ 	.byte	0x06
	.zero		1


	//   ....[68]....
        /*07bc*/ 	.word	0x00004e90
        /*07c0*/ 	.word	0x000000ff
        /*07c4*/ 	.word	0x00000030
        /*07c8*/ 	.short	0x010a
        /*07ca*/ 	.byte	0x05
	.zero		1


	//   ....[69]....
        /*07cc*/ 	.word	0x000051f0
        /*07d0*/ 	.word	0x000000ff
        /*07d4*/ 	.word	0x00000020
        /*07d8*/ 	.short	0x010b
        /*07da*/ 	.byte	0x05
	.zero		1


	//   ....[70]....
        /*07dc*/ 	.word	0x00005200
        /*07e0*/ 	.word	0x000000ff
        /*07e4*/ 	.word	0x00000000
        /*07e8*/ 	.short	0x0101
        /*07ea*/ 	.byte	0x04
	.zero		1


	//   ....[71]....
        /*07ec*/ 	.word	0x00005280
        /*07f0*/ 	.word	0x000000ff
        /*07f4*/ 	.word	0x00000000
        /*07f8*/ 	.short	0x010a
        /*07fa*/ 	.byte	0x04
	.zero		1


	//   ....[72]....
        /*07fc*/ 	.word	0x00005320
        /*0800*/ 	.word	0x00000000
        /*0804*/ 	.word	0x00000000
        /*0808*/ 	.short	0x010a
        /*080a*/ 	.byte	0xff
	.zero		1


	//   ....[73]....
        /*080c*/ 	.word	0x00005540
        /*0810*/ 	.word	0x000000ff
        /*0814*/ 	.word	0x00000050
        /*0818*/ 	.short	0x010a
        /*081a*/ 	.byte	0x04
	.zero		1


	//   ....[74]....
        /*081c*/ 	.word	0x00005610
        /*0820*/ 	.word	0x000000ff
        /*0824*/ 	.word	0x00000000
        /*0828*/ 	.short	0x0101
        /*082a*/ 	.byte	0x04
	.zero		1


	//   ....[75]....
        /*082c*/ 	.word	0x000062d0
        /*0830*/ 	.word	0x00000005
        /*0834*/ 	.word	0x00000020
        /*0838*/ 	.short	0x010a
        /*083a*/ 	.byte	0xff
	.zero		1


	//   ....[76]....
        /*083c*/ 	.word	0x00006510
        /*0840*/ 	.word	0x00000004
        /*0844*/ 	.word	0x00000070
        /*0848*/ 	.short	0x010a
        /*084a*/ 	.byte	0xff
	.zero		1


	//   ....[77]....
        /*084c*/ 	.word	0x00006720
        /*0850*/ 	.word	0x00000005
        /*0854*/ 	.word	0x00000020
        /*0858*/ 	.short	0x010a
        /*085a*/ 	.byte	0xff
	.zero		1


	//   ....[78]....
        /*085c*/ 	.word	0x00006c80
        /*0860*/ 	.word	0x00000004
        /*0864*/ 	.word	0x00000070
        /*0868*/ 	.short	0x010a
        /*086a*/ 	.byte	0xff
	.zero		1


	//   ....[79]....
        /*086c*/ 	.word	0x000093f0
        /*0870*/ 	.word	0x000000c6
        /*0874*/ 	.word	0x00000000
        /*0878*/ 	.short	0x0101
        /*087a*/ 	.byte	0xff
	.zero		1


	//   ....[80]....
        /*087c*/ 	.word	0x00009f50
        /*0880*/ 	.word	0x00000000
        /*0884*/ 	.word	0x00000000
        /*0888*/ 	.short	0x0101
        /*088a*/ 	.byte	0xff
	.zero		1


	//   ....[81]....
        /*088c*/ 	.word	0x0000a230
        /*0890*/ 	.word	0x00000000
        /*0894*/ 	.word	0x000000b0
        /*0898*/ 	.short	0x010a
        /*089a*/ 	.byte	0xff
	.zero		1


	//   ....[82]....
        /*089c*/ 	.word	0x0000a290
        /*08a0*/ 	.word	0x00000000
        /*08a4*/ 	.word	0x00000010
        /*08a8*/ 	.short	0x010a
        /*08aa*/ 	.byte	0xff
	.zero		1


	//   ....[83]....
        /*08ac*/ 	.word	0x0000a2f0
        /*08b0*/ 	.word	0x00000000
        /*08b4*/ 	.word	0x00000010
        /*08b8*/ 	.short	0x010a
        /*08ba*/ 	.byte	0xff
	.zero		1


	//   ....[84]....
        /*08bc*/ 	.word	0x0000a340
        /*08c0*/ 	.word	0x00000003
        /*08c4*/ 	.word	0x00000050
        /*08c8*/ 	.short	0x010a
        /*08ca*/ 	.byte	0xff
	.zero		1


	//   ....[85]....
        /*08cc*/ 	.word	0x0000a3a0
        /*08d0*/ 	.word	0x00000000
        /*08d4*/ 	.word	0x00000000
        /*08d8*/ 	.short	0x010a
        /*08da*/ 	.byte	0xff
	.zero		1


	//   ....[86]....
        /*08dc*/ 	.word	0x0000a3f0
        /*08e0*/ 	.word	0x00000002
        /*08e4*/ 	.word	0x000000a0
        /*08e8*/ 	.short	0x010a
        /*08ea*/ 	.byte	0xff
	.zero		1


	//   ....[87]....
        /*08ec*/ 	.word	0x0000a450
        /*08f0*/ 	.word	0x00000002
        /*08f4*/ 	.word	0x00000060
        /*08f8*/ 	.short	0x010a
        /*08fa*/ 	.byte	0xff
	.zero		1


	//   ....[88]....
        /*08fc*/ 	.word	0x0000a4a0
        /*0900*/ 	.word	0x00000002
        /*0904*/ 	.word	0x00000050
        /*0908*/ 	.short	0x010a
        /*090a*/ 	.byte	0xff
	.zero		1


	//   ....[89]....
        /*090c*/ 	.word	0x0000a500
        /*0910*/ 	.word	0x00000000
        /*0914*/ 	.word	0x00000060
        /*0918*/ 	.short	0x010a
        /*091a*/ 	.byte	0xff
	.zero		1


	//   ....[90]....
        /*091c*/ 	.word	0x0000a560
        /*0920*/ 	.word	0x00000005
        /*0924*/ 	.word	0x00000008
        /*0928*/ 	.short	0x010a
        /*092a*/ 	.byte	0xff
	.zero		1


	//   ....[91]....
        /*092c*/ 	.word	0x0000a640
        /*0930*/ 	.word	0x00000000
        /*0934*/ 	.word	0x00000008
        /*0938*/ 	.short	0x010a
        /*093a*/ 	.byte	0xff
	.zero		1


	//   ....[92]....
        /*093c*/ 	.word	0x0000a690
        /*0940*/ 	.word	0x00000000
        /*0944*/ 	.word	0x00000050
        /*0948*/ 	.short	0x010a
        /*094a*/ 	.byte	0xff
	.zero		1


	//   ....[93]....
        /*094c*/ 	.word	0x0000a6f0
        /*0950*/ 	.word	0x00000000
        /*0954*/ 	.word	0x00000088
        /*0958*/ 	.short	0x010a
        /*095a*/ 	.byte	0xff
	.zero		1


	//   ....[94]....
        /*095c*/ 	.word	0x0000a750
        /*0960*/ 	.word	0x00000000
        /*0964*/ 	.word	0x00000000
        /*0968*/ 	.short	0x010a
        /*096a*/ 	.byte	0xff
	.zero		1


	//   ....[95]....
        /*096c*/ 	.word	0x0000a7b0
        /*0970*/ 	.word	0x00000000
        /*0974*/ 	.word	0x00000000
        /*0978*/ 	.short	0x010a
        /*097a*/ 	.byte	0xff
	.zero		1


	//   ....[96]....
        /*097c*/ 	.word	0x0000a810
        /*0980*/ 	.word	0x00000000
        /*0984*/ 	.word	0x00000000
        /*0988*/ 	.short	0x010a
        /*098a*/ 	.byte	0xff
	.zero		1


	//   ....[97]....
        /*098c*/ 	.word	0x0000a870
        /*0990*/ 	.word	0x00000000
        /*0994*/ 	.word	0x000000c0
        /*0998*/ 	.short	0x010a
        /*099a*/ 	.byte	0xff
	.zero		1


	//   ....[98]....
        /*099c*/ 	.word	0x0000a8c0
        /*09a0*/ 	.word	0x00000003
        /*09a4*/ 	.word	0x00000050
        /*09a8*/ 	.short	0x010a
        /*09aa*/ 	.byte	0xff
	.zero		1


	//   ....[99]....
        /*09ac*/ 	.word	0x0000a920
        /*09b0*/ 	.word	0x00000000
        /*09b4*/ 	.word	0x00000048
        /*09b8*/ 	.short	0x010a
        /*09ba*/ 	.byte	0xff
	.zero		1


	//   ....[100]....
        /*09bc*/ 	.word	0x0000a980
        /*09c0*/ 	.word	0x00000002
        /*09c4*/ 	.word	0x00000030
        /*09c8*/ 	.short	0x010a
        /*09ca*/ 	.byte	0xff
	.zero		1


	//   ....[101]....
        /*09cc*/ 	.word	0x0000a9e0
        /*09d0*/ 	.word	0x00000000
        /*09d4*/ 	.word	0x00000000
        /*09d8*/ 	.short	0x010a
        /*09da*/ 	.byte	0xff
	.zero		1


	//   ....[102]....
        /*09dc*/ 	.word	0x0000aa40
        /*09e0*/ 	.word	0x00000000
        /*09e4*/ 	.word	0x00000050
        /*09e8*/ 	.short	0x010a
        /*09ea*/ 	.byte	0xff
	.zero		1


	//   ....[103]....
        /*09ec*/ 	.word	0x0000aa90
        /*09f0*/ 	.word	0x00000005
        /*09f4*/ 	.word	0x00000020
        /*09f8*/ 	.short	0x010a
        /*09fa*/ 	.byte	0xff
	.zero		1


	//   ....[104]....
        /*09fc*/ 	.word	0x0000aae0
        /*0a00*/ 	.word	0x00000004
        /*0a04*/ 	.word	0x00000070
        /*0a08*/ 	.short	0x010a
        /*0a0a*/ 	.byte	0xff
	.zero		1


	//----- nvinfo : EIATTR_NUM_MBARRIERS
	.align		4
.L_49:
        /*0a0c*/ 	.byte	0x03, 0x38
        /*0a0e*/ 	.short	0x0019


	//----- nvinfo : EIATTR_EXIT_INSTR_OFFSETS
	.align		4
        /*0a10*/ 	.byte	0x04, 0x1c
        /*0a12*/ 	.short	(.L_51 - .L_50)


	//   ....[0]....
.L_50:
        /*0a14*/ 	.word	0x000029f0


	//   ....[1]....
        /*0a18*/ 	.word	0x00002ee0


	//   ....[2]....
        /*0a1c*/ 	.word	0x00002f40


	//   ....[3]....
        /*0a20*/ 	.word	0x000043f0


	//   ....[4]....
        /*0a24*/ 	.word	0x00005350


	//   ....[5]....
        /*0a28*/ 	.word	0x00005390


	//   ....[6]....
        /*0a2c*/ 	.word	0x0000a130


	//   ....[7]....
        /*0a30*/ 	.word	0x0000a1c0


	//   ....[8]....
        /*0a34*/ 	.word	0x0000a1f0


	//   ....[9]....
        /*0a38*/ 	.word	0x0000a220


	//----- nvinfo : EIATTR_MAX_THREADS
	.align		4
.L_51:
        /*0a3c*/ 	.byte	0x04, 0x05
        /*0a3e*/ 	.short	(.L_53 - .L_52)
.L_52:
        /*0a40*/ 	.word	0x00000100
        /*0a44*/ 	.word	0x00000001
        /*0a48*/ 	.word	0x00000001


	//----- nvinfo : EIATTR_CRS_STACK_SIZE
	.align		4
.L_53:
        /*0a4c*/ 	.byte	0x04, 0x1e
        /*0a4e*/ 	.short	(.L_55 - .L_54)
.L_54:
        /*0a50*/ 	.word	0x00000000


	//----- nvinfo : EIATTR_CBANK_PARAM_SIZE
	.align		4
.L_55:
        /*0a54*/ 	.byte	0x03, 0x19
        /*0a56*/ 	.short	0x0800


	//----- nvinfo : EIATTR_PARAM_CBANK
	.align		4
        /*0a58*/ 	.byte	0x04, 0x0a
        /*0a5a*/ 	.short	(.L_57 - .L_56)
	.align		4
.L_56:
        /*0a5c*/ 	.word	index@(.nv.constant0._ZN7cutlass13device_kernelINS_4gemm6kernel13GemmUniversalIN4cute5tupleIJiiiiEEENS1_10collective13CollectiveMmaINS1_35MainloopSm100TmaUmmaWarpSpecializedILi2ELi2ELi3ENS5_IJNS4_1CILi2EEENSA_ILi1EEESC_EEEEENS5_IJNSA_ILi256EEENSA_ILi160EEENSA_ILi128EEEEEENS_6half_tENS5_IJlSC_lEEESJ_SK_NS4_8TiledMMAINS4_8MMA_AtomIJNS4_26SM100_MMA_F16BF16_2x1SM_SSISJ_SJ_fLi256ELi160ELNS4_4UMMA5MajorE0ELSP_0ELNSO_7ScaleInE0ELSQ_0EEEEEENS4_6LayoutINS5_IJSC_SC_SC_EEENS5_IJNSA_ILi0EEESV_SV_EEEEENS5_IJNS4_10UnderscoreESY_SY_EEEEENS4_18SM100_TMA_2SM_LOADENS4_14ComposedLayoutINS4_7SwizzleILi3ELi4ELi3EEENS4_18smem_ptr_flag_bitsILi16EEENST_INS5_IJNSA_ILi8EEENSA_ILi64EEEEEENS5_IJS18_SC_EEEEEEEvNS4_8identityES11_S1C_vS1D_EENS_8epilogue10collective18CollectiveEpilogueINS1F_23Sm100TmaWarpSpecializedILi2ELi1ELi160ELb1ELb0EEEJNS5_IJSH_SG_SH_EEENS5_IJNST_ISH_SC_EENST_ISG_SC_EEEEESJ_SK_SJ_SK_NS1F_6fusion15FusionCallbacksIS1J_NS1O_17LinearCombinationISJ_fSJ_fLNS_15FloatRoundStyleE2EEES1K_S1N_JEEENS4_5SM1004TMEM4LOAD26SM100_TMEM_LOAD_32dp32b32xENS4_13SM90_TMA_LOADENS12_INS13_ILi2ELi4ELi3EEES16_NST_INS5_IJS17_NSA_ILi32EEEEEENS5_IJS20_SC_EEEEEEENS4_39AutoVectorizingCopyWithAssumedAlignmentILi128EEENS4_14SM90_TMA_STOREES24_S26_S26_EEEvvEEEEvNT_6ParamsE)
        /*0a60*/ 	.short	0x0380
        /*0a62*/ 	.short	0x0800


	//----- nvinfo : EIATTR_SW_WAR
	.align		4
.L_57:
        /*0a64*/ 	.byte	0x04, 0x36
        /*0a66*/ 	.short	(.L_59 - .L_58)
.L_58:
        /*0a68*/ 	.word	0x00000008
.L_59:


//--------------------- .nv.callgraph             --------------------------
	.section	.nv.callgraph,"",@"SHT_CUDA_CALLGRAPH"
	.align	4
	.sectionentsize	8
	.align		4
        /*0000*/ 	.word	0x00000000
	.align		4
        /*0004*/ 	.word	0xffffffff
	.align		4
        /*0008*/ 	.word	index@(_ZN7cutlass13device_kernelINS_4gemm6kernel13GemmUniversalIN4cute5tupleIJiiiiEEENS1_10collective13CollectiveMmaINS1_35MainloopSm100TmaUmmaWarpSpecializedILi2ELi2ELi3ENS5_IJNS4_1CILi2EEENSA_ILi1EEESC_EEEEENS5_IJNSA_ILi256EEENSA_ILi160EEENSA_ILi128EEEEEENS_6half_tENS5_IJlSC_lEEESJ_SK_NS4_8TiledMMAINS4_8MMA_AtomIJNS4_26SM100_MMA_F16BF16_2x1SM_SSISJ_SJ_fLi256ELi160ELNS4_4UMMA5MajorE0ELSP_0ELNSO_7ScaleInE0ELSQ_0EEEEEENS4_6LayoutINS5_IJSC_SC_SC_EEENS5_IJNSA_ILi0EEESV_SV_EEEEENS5_IJNS4_10UnderscoreESY_SY_EEEEENS4_18SM100_TMA_2SM_LOADENS4_14ComposedLayoutINS4_7SwizzleILi3ELi4ELi3EEENS4_18smem_ptr_flag_bitsILi16EEENST_INS5_IJNSA_ILi8EEENSA_ILi64EEEEEENS5_IJS18_SC_EEEEEEEvNS4_8identityES11_S1C_vS1D_EENS_8epilogue10collective18CollectiveEpilogueINS1F_23Sm100TmaWarpSpecializedILi2ELi1ELi160ELb1ELb0EEEJNS5_IJSH_SG_SH_EEENS5_IJNST_ISH_SC_EENST_ISG_SC_EEEEESJ_SK_SJ_SK_NS1F_6fusion15FusionCallbacksIS1J_NS1O_17LinearCombinationISJ_fSJ_fLNS_15FloatRoundStyleE2EEES1K_S1N_JEEENS4_5SM1004TMEM4LOAD26SM100_TMEM_LOAD_32dp32b32xENS4_13SM90_TMA_LOADENS12_INS13_ILi2ELi4ELi3EEES16_NST_INS5_IJS17_NSA_ILi32EEEEEENS5_IJS20_SC_EEEEEEENS4_39AutoVectorizingCopyWithAssumedAlignmentILi128EEENS4_14SM90_TMA_STOREES24_S26_S26_EEEvvEEEEvNT_6ParamsE)
	.align		4
        /*000c*/ 	.word	index@(__assertfail)
	.align		4
        /*0010*/ 	.word	0x00000000
	.align		4
        /*0014*/ 	.word	0xfffffffe
	.align		4
        /*0018*/ 	.word	0x00000000
	.align		4
        /*001c*/ 	.word	0xfffffffd
	.align		4
        /*0020*/ 	.word	0x00000000
	.align		4
        /*0024*/ 	.word	0xfffffffc


//--------------------- .nv.constant4             --------------------------
	.section	.nv.constant4,"a",@progbits
	.align	8
	.align		8
.nv.constant4:
        /*0000*/ 	.dword	__assertfail
	.align		8
        /*0008*/ 	.dword	__unnamed_1
	.align		8
        /*0010*/ 	.dword	__unnamed_2
	.align		8
        /*0018*/ 	.dword	_ZN40_INTERNAL_656ce9ca_4_k_cu_e81af189_116674cuda3std3__45__cpo5beginE
	.align		8
        /*0020*/ 	.dword	_ZN40_INTERNAL_656ce9ca_4_k_cu_e81af189_116674cuda3std3__45__cpo3endE
	.align		8
        /*0028*/ 	.dword	_ZN40_INTERNAL_656ce9ca_4_k_cu_e81af189_116674cuda3std3__45__cpo6cbeginE
	.align		8
        /*0030*/ 	.dword	_ZN40_INTERNAL_656ce9ca_4_k_cu_e81af189_116674cuda3std3__45__cpo4cendE
	.align		8
        /*0038*/ 	.dword	_ZN40_INTERNAL_656ce9ca_4_k_cu_e81af189_116674cuda3std3__442_GLOBAL__N__656ce9ca_4_k_cu_e81af189_116676ignoreE
	.align		8
        /*0040*/ 	.dword	_ZN40_INTERNAL_656ce9ca_4_k_cu_e81af189_116674cuda3std3__419piecewise_constructE
	.align		8
        /*0048*/ 	.dword	_ZN40_INTERNAL_656ce9ca_4_k_cu_e81af189_116674cuda3std3__48in_placeE
	.align		8
        /*0050*/ 	.dword	_ZN40_INTERNAL_656ce9ca_4_k_cu_e81af189_116674cuda3std6ranges3__45__cpo4swapE
	.align		8
        /*0058*/ 	.dword	_ZN40_INTERNAL_656ce9ca_4_k_cu_e81af189_116674cuda3std6ranges3__45__cpo9iter_moveE
	.align		8
        /*0060*/ 	.dword	_ZN40_INTERNAL_656ce9ca_4_k_cu_e81af189_116674cute7productE
	.align		8
        /*0068*/ 	.dword	_ZN40_INTERNAL_656ce9ca_4_k_cu_e81af189_116674cute1_E
	.align		8
        /*0070*/ 	.dword	$str$25
	.align		8
        /*0078*/ 	.dword	$str$26
	.align		8
        /*0080*/ 	.dword	$str$27
	.align		8
        /*0088*/ 	.dword	$str$28


//--------------------- .text._ZN7cutlass13device_kernelINS_4gemm6kernel13GemmUniversalIN4cute5tupleIJiiiiEEENS1_10collective13CollectiveMmaINS1_35MainloopSm100TmaUmmaWarpSpecializedILi2ELi2ELi3ENS5_IJNS4_1CILi2EEENSA_ILi1EEESC_EEEEENS5_IJNSA_ILi256EEENSA_ILi160EEENSA_ILi128EEEEEENS_6half_tENS5_IJlSC_lEEESJ_SK_NS4_8TiledMMAINS4_8MMA_AtomIJNS4_26SM100_MMA_F16BF16_2x1SM_SSISJ_SJ_fLi256ELi160ELNS4_4UMMA5MajorE0ELSP_0ELNSO_7ScaleInE0ELSQ_0EEEEEENS4_6LayoutINS5_IJSC_SC_SC_EEENS5_IJNSA_ILi0EEESV_SV_EEEEENS5_IJNS4_10UnderscoreESY_SY_EEEEENS4_18SM100_TMA_2SM_LOADENS4_14ComposedLayoutINS4_7SwizzleILi3ELi4ELi3EEENS4_18smem_ptr_flag_bitsILi16EEENST_INS5_IJNSA_ILi8EEENSA_ILi64EEEEEENS5_IJS18_SC_EEEEEEEvNS4_8identityES11_S1C_vS1D_EENS_8epilogue10collective18CollectiveEpilogueINS1F_23Sm100TmaWarpSpecializedILi2ELi1ELi160ELb1ELb0EEEJNS5_IJSH_SG_SH_EEENS5_IJNST_ISH_SC_EENST_ISG_SC_EEEEESJ_SK_SJ_SK_NS1F_6fusion15FusionCallbacksIS1J_NS1O_17LinearCombinationISJ_fSJ_fLNS_15FloatRoundStyleE2EEES1K_S1N_JEEENS4_5SM1004TMEM4LOAD26SM100_TMEM_LOAD_32dp32b32xENS4_13SM90_TMA_LOADENS12_INS13_ILi2ELi4ELi3EEES16_NST_INS5_IJS17_NSA_ILi32EEEEEENS5_IJS20_SC_EEEEEEENS4_39AutoVectorizingCopyWithAssumedAlignmentILi128EEENS4_14SM90_TMA_STOREES24_S26_S26_EEEvvEEEEvNT_6ParamsE --------------------------
	.section	.text._ZN7cutlass13device_kernelINS_4gemm6kernel13GemmUniversalIN4cute5tupleIJiiiiEEENS1_10collective13CollectiveMmaINS1_35MainloopSm100TmaUmmaWarpSpecializedILi2ELi2ELi3ENS5_IJNS4_1CILi2EEENSA_ILi1EEESC_EEEEENS5_IJNSA_ILi256EEENSA_ILi160EEENSA_ILi128EEEEEENS_6half_tENS5_IJlSC_lEEESJ_SK_NS4_8TiledMMAINS4_8MMA_AtomIJNS4_26SM100_MMA_F16BF16_2x1SM_SSISJ_SJ_fLi256ELi160ELNS4_4UMMA5MajorE0ELSP_0ELNSO_7ScaleInE0ELSQ_0EEEEEENS4_6LayoutINS5_IJSC_SC_SC_EEENS5_IJNSA_ILi0EEESV_SV_EEEEENS5_IJNS4_10UnderscoreESY_SY_EEEEENS4_18SM100_TMA_2SM_LOADENS4_14ComposedLayoutINS4_7SwizzleILi3ELi4ELi3EEENS4_18smem_ptr_flag_bitsILi16EEENST_INS5_IJNSA_ILi8EEENSA_ILi64EEEEEENS5_IJS18_SC_EEEEEEEvNS4_8identityES11_S1C_vS1D_EENS_8epilogue10collective18CollectiveEpilogueINS1F_23Sm100TmaWarpSpecializedILi2ELi1ELi160ELb1ELb0EEEJNS5_IJSH_SG_SH_EEENS5_IJNST_ISH_SC_EENST_ISG_SC_EEEEESJ_SK_SJ_SK_NS1F_6fusion15FusionCallbacksIS1J_NS1O_17LinearCombinationISJ_fSJ_fLNS_15FloatRoundStyleE2EEES1K_S1N_JEEENS4_5SM1004TMEM4LOAD26SM100_TMEM_LOAD_32dp32b32xENS4_13SM90_TMA_LOADENS12_INS13_ILi2ELi4ELi3EEES16_NST_INS5_IJS17_NSA_ILi32EEEEEENS5_IJS20_SC_EEEEEEENS4_39AutoVectorizingCopyWithAssumedAlignmentILi128EEENS4_14SM90_TMA_STOREES24_S26_S26_EEEvvEEEEvNT_6ParamsE,"ax",@progbits
	.align	128
.text._ZN7cutlass13device_kernelINS_4gemm6kernel13GemmUniversalIN4cute5tupleIJiiiiEEENS1_10collective13CollectiveMmaINS1_35MainloopSm100TmaUmmaWarpSpecializedILi2ELi2ELi3ENS5_IJNS4_1CILi2EEENSA_ILi1EEESC_EEEEENS5_IJNSA_ILi256EEENSA_ILi160EEENSA_ILi128EEEEEENS_6half_tENS5_IJlSC_lEEESJ_SK_NS4_8TiledMMAINS4_8MMA_AtomIJNS4_26SM100_MMA_F16BF16_2x1SM_SSISJ_SJ_fLi256ELi160ELNS4_4UMMA5MajorE0ELSP_0ELNSO_7ScaleInE0ELSQ_0EEEEEENS4_6LayoutINS5_IJSC_SC_SC_EEENS5_IJNSA_ILi0EEESV_SV_EEEEENS5_IJNS4_10UnderscoreESY_SY_EEEEENS4_18SM100_TMA_2SM_LOADENS4_14ComposedLayoutINS4_7SwizzleILi3ELi4ELi3EEENS4_18smem_ptr_flag_bitsILi16EEENST_INS5_IJNSA_ILi8EEENSA_ILi64EEEEEENS5_IJS18_SC_EEEEEEEvNS4_8identityES11_S1C_vS1D_EENS_8epilogue10collective18CollectiveEpilogueINS1F_23Sm100TmaWarpSpecializedILi2ELi1ELi160ELb1ELb0EEEJNS5_IJSH_SG_SH_EEENS5_IJNST_ISH_SC_EENST_ISG_SC_EEEEESJ_SK_SJ_SK_NS1F_6fusion15FusionCallbacksIS1J_NS1O_17LinearCombinationISJ_fSJ_fLNS_15FloatRoundStyleE2EEES1K_S1N_JEEENS4_5SM1004TMEM4LOAD26SM100_TMEM_LOAD_32dp32b32xENS4_13SM90_TMA_LOADENS12_INS13_ILi2ELi4ELi3EEES16_NST_INS5_IJS17_NSA_ILi32EEEEEENS5_IJS20_SC_EEEEEEENS4_39AutoVectorizingCopyWithAssumedAlignmentILi128EEENS4_14SM90_TMA_STOREES24_S26_S26_EEEvvEEEEvNT_6ParamsE:
        .type           _ZN7cutlass13device_kernelINS_4gemm6kernel13GemmUniversalIN4cute5tupleIJiiiiEEENS1_10collective13CollectiveMmaINS1_35MainloopSm100TmaUmmaWarpSpecializedILi2ELi2ELi3ENS5_IJNS4_1CILi2EEENSA_ILi1EEESC_EEEEENS5_IJNSA_ILi256EEENSA_ILi160EEENSA_ILi128EEEEEENS_6half_tENS5_IJlSC_lEEESJ_SK_NS4_8TiledMMAINS4_8MMA_AtomIJNS4_26SM100_MMA_F16BF16_2x1SM_SSISJ_SJ_fLi256ELi160ELNS4_4UMMA5MajorE0ELSP_0ELNSO_7ScaleInE0ELSQ_0EEEEEENS4_6LayoutINS5_IJSC_SC_SC_EEENS5_IJNSA_ILi0EEESV_SV_EEEEENS5_IJNS4_10UnderscoreESY_SY_EEEEENS4_18SM100_TMA_2SM_LOADENS4_14ComposedLayoutINS4_7SwizzleILi3ELi4ELi3EEENS4_18smem_ptr_flag_bitsILi16EEENST_INS5_IJNSA_ILi8EEENSA_ILi64EEEEEENS5_IJS18_SC_EEEEEEEvNS4_8identityES11_S1C_vS1D_EENS_8epilogue10collective18CollectiveEpilogueINS1F_23Sm100TmaWarpSpecializedILi2ELi1ELi160ELb1ELb0EEEJNS5_IJSH_SG_SH_EEENS5_IJNST_ISH_SC_EENST_ISG_SC_EEEEESJ_SK_SJ_SK_NS1F_6fusion15FusionCallbacksIS1J_NS1O_17LinearCombinationISJ_fSJ_fLNS_15FloatRoundStyleE2EEES1K_S1N_JEEENS4_5SM1004TMEM4LOAD26SM100_TMEM_LOAD_32dp32b32xENS4_13SM90_TMA_LOADENS12_INS13_ILi2ELi4ELi3EEES16_NST_INS5_IJS17_NSA_ILi32EEEEEENS5_IJS20_SC_EEEEEEENS4_39AutoVectorizingCopyWithAssumedAlignmentILi128EEENS4_14SM90_TMA_STOREES24_S26_S26_EEEvvEEEEvNT_6ParamsE,@function
        .size           _ZN7cutlass13device_kernelINS_4gemm6kernel13GemmUniversalIN4cute5tupleIJiiiiEEENS1_10collective13CollectiveMmaINS1_35MainloopSm100TmaUmmaWarpSpecializedILi2ELi2ELi3ENS5_IJNS4_1CILi2EEENSA_ILi1EEESC_EEEEENS5_IJNSA_ILi256EEENSA_ILi160EEENSA_ILi128EEEEEENS_6half_tENS5_IJlSC_lEEESJ_SK_NS4_8TiledMMAINS4_8MMA_AtomIJNS4_26SM100_MMA_F16BF16_2x1SM_SSISJ_SJ_fLi256ELi160ELNS4_4UMMA5MajorE0ELSP_0ELNSO_7ScaleInE0ELSQ_0EEEEEENS4_6LayoutINS5_IJSC_SC_SC_EEENS5_IJNSA_ILi0EEESV_SV_EEEEENS5_IJNS4_10UnderscoreESY_SY_EEEEENS4_18SM100_TMA_2SM_LOADENS4_14ComposedLayoutINS4_7SwizzleILi3ELi4ELi3EEENS4_18smem_ptr_flag_bitsILi16EEENST_INS5_IJNSA_ILi8EEENSA_ILi64EEEEEENS5_IJS18_SC_EEEEEEEvNS4_8identityES11_S1C_vS1D_EENS_8epilogue10collective18CollectiveEpilogueINS1F_23Sm100TmaWarpSpecializedILi2ELi1ELi160ELb1ELb0EEEJNS5_IJSH_SG_SH_EEENS5_IJNST_ISH_SC_EENST_ISG_SC_EEEEESJ_SK_SJ_SK_NS1F_6fusion15FusionCallbacksIS1J_NS1O_17LinearCombinationISJ_fSJ_fLNS_15FloatRoundStyleE2EEES1K_S1N_JEEENS4_5SM1004TMEM4LOAD26SM100_TMEM_LOAD_32dp32b32xENS4_13SM90_TMA_LOADENS12_INS13_ILi2ELi4ELi3EEES16_NST_INS5_IJS17_NSA_ILi32EEEEEENS5_IJS20_SC_EEEEEEENS4_39AutoVectorizingCopyWithAssumedAlignmentILi128EEENS4_14SM90_TMA_STOREES24_S26_S26_EEEvvEEEEvNT_6ParamsE,(.L_x_154 - _ZN7cutlass13device_kernelINS_4gemm6kernel13GemmUniversalIN4cute5tupleIJiiiiEEENS1_10collective13CollectiveMmaINS1_35MainloopSm100TmaUmmaWarpSpecializedILi2ELi2ELi3ENS5_IJNS4_1CILi2EEENSA_ILi1EEESC_EEEEENS5_IJNSA_ILi256EEENSA_ILi160EEENSA_ILi128EEEEEENS_6half_tENS5_IJlSC_lEEESJ_SK_NS4_8TiledMMAINS4_8MMA_AtomIJNS4_26SM100_MMA_F16BF16_2x1SM_SSISJ_SJ_fLi256ELi160ELNS4_4UMMA5MajorE0ELSP_0ELNSO_7ScaleInE0ELSQ_0EEEEEENS4_6LayoutINS5_IJSC_SC_SC_EEENS5_IJNSA_ILi0EEESV_SV_EEEEENS5_IJNS4_10UnderscoreESY_SY_EEEEENS4_18SM100_TMA_2SM_LOADENS4_14ComposedLayoutINS4_7SwizzleILi3ELi4ELi3EEENS4_18smem_ptr_flag_bitsILi16EEENST_INS5_IJNSA_ILi8EEENSA_ILi64EEEEEENS5_IJS18_SC_EEEEEEEvNS4_8identityES11_S1C_vS1D_EENS_8epilogue10collective18CollectiveEpilogueINS1F_23Sm100TmaWarpSpecializedILi2ELi1ELi160ELb1ELb0EEEJNS5_IJSH_SG_SH_EEENS5_IJNST_ISH_SC_EENST_ISG_SC_EEEEESJ_SK_SJ_SK_NS1F_6fusion15FusionCallbacksIS1J_NS1O_17LinearCombinationISJ_fSJ_fLNS_15FloatRoundStyleE2EEES1K_S1N_JEEENS4_5SM1004TMEM4LOAD26SM100_TMEM_LOAD_32dp32b32xENS4_13SM90_TMA_LOADENS12_INS13_ILi2ELi4ELi3EEES16_NST_INS5_IJS17_NSA_ILi32EEEEEENS5_IJS20_SC_EEEEEEENS4_39AutoVectorizingCopyWithAssumedAlignmentILi128EEENS4_14SM90_TMA_STOREES24_S26_S26_EEEvvEEEEvNT_6ParamsE)
        .other          _ZN7cutlass13device_kernelINS_4gemm6kernel13GemmUniversalIN4cute5tupleIJiiiiEEENS1_10collective13CollectiveMmaINS1_35MainloopSm100TmaUmmaWarpSpecializedILi2ELi2ELi3ENS5_IJNS4_1CILi2EEENSA_ILi1EEESC_EEEEENS5_IJNSA_ILi256EEENSA_ILi160EEENSA_ILi128EEEEEENS_6half_tENS5_IJlSC_lEEESJ_SK_NS4_8TiledMMAINS4_8MMA_AtomIJNS4_26SM100_MMA_F16BF16_2x1SM_SSISJ_SJ_fLi256ELi160ELNS4_4UMMA5MajorE0ELSP_0ELNSO_7ScaleInE0ELSQ_0EEEEEENS4_6LayoutINS5_IJSC_SC_SC_EEENS5_IJNSA_ILi0EEESV_SV_EEEEENS5_IJNS4_10UnderscoreESY_SY_EEEEENS4_18SM100_TMA_2SM_LOADENS4_14ComposedLayoutINS4_7SwizzleILi3ELi4ELi3EEENS4_18smem_ptr_flag_bitsILi16EEENST_INS5_IJNSA_ILi8EEENSA_ILi64EEEEEENS5_IJS18_SC_EEEEEEEvNS4_8identityES11_S1C_vS1D_EENS_8epilogue10collective18CollectiveEpilogueINS1F_23Sm100TmaWarpSpecializedILi2ELi1ELi160ELb1ELb0EEEJNS5_IJSH_SG_SH_EEENS5_IJNST_ISH_SC_EENST_ISG_SC_EEEEESJ_SK_SJ_SK_NS1F_6fusion15FusionCallbacksIS1J_NS1O_17LinearCombinationISJ_fSJ_fLNS_15FloatRoundStyleE2EEES1K_S1N_JEEENS4_5SM1004TMEM4LOAD26SM100_TMEM_LOAD_32dp32b32xENS4_13SM90_TMA_LOADENS12_INS13_ILi2ELi4ELi3EEES16_NST_INS5_IJS17_NSA_ILi32EEEEEENS5_IJS20_SC_EEEEEEENS4_39AutoVectorizingCopyWithAssumedAlignmentILi128EEENS4_14SM90_TMA_STOREES24_S26_S26_EEEvvEEEEvNT_6ParamsE,@"STO_CUDA_ENTRY STV_DEFAULT"
_ZN7cutlass13device_kernelINS_4gemm6kernel13GemmUniversalIN4cute5tupleIJiiiiEEENS1_10collective13CollectiveMmaINS1_35MainloopSm100TmaUmmaWarpSpecializedILi2ELi2ELi3ENS5_IJNS4_1CILi2EEENSA_ILi1EEESC_EEEEENS5_IJNSA_ILi256EEENSA_ILi160EEENSA_ILi128EEEEEENS_6half_tENS5_IJlSC_lEEESJ_SK_NS4_8TiledMMAINS4_8MMA_AtomIJNS4_26SM100_MMA_F16BF16_2x1SM_SSISJ_SJ_fLi256ELi160ELNS4_4UMMA5MajorE0ELSP_0ELNSO_7ScaleInE0ELSQ_0EEEEEENS4_6LayoutINS5_IJSC_SC_SC_EEENS5_IJNSA_ILi0EEESV_SV_EEEEENS5_IJNS4_10UnderscoreESY_SY_EEEEENS4_18SM100_TMA_2SM_LOADENS4_14ComposedLayoutINS4_7SwizzleILi3ELi4ELi3EEENS4_18smem_ptr_flag_bitsILi16EEENST_INS5_IJNSA_ILi8EEENSA_ILi64EEEEEENS5_IJS18_SC_EEEEEEEvNS4_8identityES11_S1C_vS1D_EENS_8epilogue10collective18CollectiveEpilogueINS1F_23Sm100TmaWarpSpecializedILi2ELi1ELi160ELb1ELb0EEEJNS5_IJSH_SG_SH_EEENS5_IJNST_ISH_SC_EENST_ISG_SC_EEEEESJ_SK_SJ_SK_NS1F_6fusion15FusionCallbacksIS1J_NS1O_17LinearCombinationISJ_fSJ_fLNS_15FloatRoundStyleE2EEES1K_S1N_JEEENS4_5SM1004TMEM4LOAD26SM100_TMEM_LOAD_32dp32b32xENS4_13SM90_TMA_LOADENS12_INS13_ILi2ELi4ELi3EEES16_NST_INS5_IJS17_NSA_ILi32EEEEEENS5_IJS20_SC_EEEEEEENS4_39AutoVectorizingCopyWithAssumedAlignmentILi128EEENS4_14SM90_TMA_STOREES24_S26_S26_EEEvvEEEEvNT_6ParamsE:
[----:B------:R-:W1:Y:S01]  /*0000*/  LDC R1, c[0x0][0x37c] ;  /* 0x0000df00ff017b82 */ /* 0x000e620000000800 */
[----:B------:R-:W2:Y:S01]  /*0010*/  S2R R4, SR_TID.X ;  /* 0x0000000000047919 */ /* 0x000ea20000002100 */
[----:B------:R-:W3:Y:S01]  /*0020*/  LDCU.64 UR8, c[0x0][0x890] ;  /* 0x00011200ff0877ac */ /* 0x000ee20008000a00 */
[----:B-1----:R-:W-:-:S05]  /*0030*/  VIADD R1, R1, 0xffffff90 ;  /* 0xffffff9001017836 */ /* 0x002fca0000000000 */
[----:B------:R-:W1:Y:S01]  /*0040*/  S2UR UR15, SR_CgaCtaId ;  /* 0x00000000000f79c3 */ /* 0x000e620000008800 */
[----:B------:R-:W-:Y:S01]  /*0050*/  ELECT P1, URZ, PT ;  /* 0x0000000000ff782f */ /* 0x000fe20003820000 */
[----:B---3--:R-:W-:-:S04]  /*0060*/  UISETP.NE.U32.AND UP0, UPT, UR8, URZ, UPT ;  /* 0x000000ff0800728c */ /* 0x008fc8000bf05070 */
[----:B------:R-:W-:Y:S02]  /*0070*/  UISETP.NE.AND.EX UP0, UPT, UR9, URZ, UPT, UP0 ;  /* 0x000000ff0900728c */ /* 0x000fe4000bf05300 */
[----:B-1----:R-:W-:Y:S02]  /*0080*/  ULOP3.LUT UR70, UR15, 0x1, URZ, 0xc0, !UPT ;  /* 0x000000010f467892 */ /* 0x002fe4000f8ec0ff */
[----:B------:R-:W-:Y:S01]  /*0090*/  ULOP3.LUT UR69, UR15, 0x1, URZ, 0x3c, !UPT ;  /* 0x000000010f457892 */ /* 0x000fe2000f8e3cff */
[----:B--2---:R-:W-:-:S05]  /*00a0*/  SHF.R.U32.HI R2, RZ, 0x5, R4 ;  /* 0x00000005ff027819 */ /* 0x004fca0000011604 */
[----:B------:R-:W1:Y:S02]  /*00b0*/  SHFL.IDX PT, R0, R2, RZ, 0x1f ;  /* 0x00001fff02007589 */ /* 0x000e6400000e0000 */
[----:B-1----:R-:W-:Y:S02]  /*00c0*/  R2UR UR14, R0 ;  /* 0x00000000000e72ca */ /* 0x002fe400000e0000 */
[----:B------:R-:W-:-:S05]  /*00d0*/  PRMT R0, RZ, 0x7610, R0 ;  /* 0x00007610ff007816 */ /* 0x000fca0000000000 */
[----:B------:R1:W-:Y:S01]  /*00e0*/  STL.S16 [R1+0x50], R0 ;  /* 0x0000500001007387 */ /* 0x0003e20000100600 */
[----:B------:R-:W-:Y:S07]  /*00f0*/  BRA.U UP0, `(.L_x_0) ;  /* 0x0000000100387547 */ /* 0x000fee000b800000 */
[----:B------:R-:W2:Y:S02]  /*0100*/  LDCU.64 UR4, c[0x0][0x888] ;  /* 0x00011100ff0477ac */ /* 0x000ea40008000a00 */
[----:B--2---:R-:W-:-:S04]  /*0110*/  UISETP.NE.U32.AND UP0, UPT, UR4, URZ, UPT ;  /* 0x000000ff0400728c */ /* 0x004fc8000bf05070 */
[----:B------:R-:W-:-:S09]  /*0120*/  UISETP.NE.AND.EX UP0, UPT, UR5, URZ, UPT, UP0 ;  /* 0x000000ff0500728c */ /* 0x000fd2000bf05300 */
[----:B------:R-:W-:Y:S05]  /*0130*/  BRA.U !UP0, `(.L_x_1) ;  /* 0x0000000108187547 */ /* 0x000fea000b800000 */
[----:B------:R-:W2:Y:S01]  /*0140*/  LDC.64 R164, c[0x0][0x888] ;  /* 0x00022200ffa47b82 */ /* 0x000ea20000000a00 */
[----:B------:R-:W2:Y:S02]  /*0150*/  LDCU.64 UR4, c[0x0][0x358] ;  /* 0x00006b00ff0477ac */ /* 0x000ea40008000a00 */
[----:B--2---:R2:W5:Y:S01]  /*0160*/  LDG.E R164, desc[UR4][R164.64] ;  /* 0x00000004a4a47981 */ /* 0x004562000c1e1900 */
[----:B-1----:R-:W-:-:S05]  /*0170*/  HFMA2 R0, -RZ, RZ, 0, 5.9604644775390625e-08 ;  /* 0x00000001ff007431 */ /* 0x002fca00000001ff */
[----:B------:R2:W-:Y:S01]  /*0180*/  STL.S16 [R1+0x50], R0 ;  /* 0x0000500001007387 */ /* 0x0005e20000100600 */
[----:B------:R-:W-:Y:S05]  /*0190*/  BRA `(.L_x_0) ;  /* 0x0000000000107947 */ /* 0x000fea0003800000 */
.L_x_1:
[----:B-1----:R-:W-:Y:S01]  /*01a0*/  HFMA2 R0, -RZ, RZ, 0, 5.9604644775390625e-08 ;  /* 0x00000001ff007431 */ /* 0x002fe200000001ff */
[----:B------:R-:W1:Y:S04]  /*01b0*/  LDCU UR4, c[0x0][0x880] ;  /* 0x00011000ff0477ac */ /* 0x000e680008000800 */
[----:B------:R3:W-:Y:S01]  /*01c0*/  STL.S16 [R1+0x50], R0 ;  /* 0x0000500001007387 */ /* 0x0007e20000100600 */
[----:B-1----:R-:W-:-:S07]  /*01d0*/  MOV R164, UR4 ;  /* 0x0000000400a47c02 */ /* 0x002fce0008000f00 */
.L_x_0:
[----:B------:R-:W4:Y:S02]  /*01e0*/  LDCU.64 UR4, c[0x0][0x8b0] ;  /* 0x00011600ff0477ac */ /* 0x000f240008000a00 */
[----:B----4-:R-:W-:-:S04]  /*01f0*/  UISETP.NE.U32.AND UP0, UPT, UR4, URZ, UPT ;  /* 0x000000ff0400728c */ /* 0x010fc8000bf05070 */
[----:B------:R-:W-:-:S09]  /*0200*/  UISETP.NE.AND.EX UP0, UPT, UR5, URZ, UPT, UP0 ;  /* 0x000000ff0500728c */ /* 0x000fd2000bf05300 */
[----:B------:R-:W-:Y:S05]  /*0210*/  BRA.U UP0, `(.L_x_2) ;  /* 0x0000000100287547 */ /* 0x000fea000b800000 */
[----:B------:R-:W4:Y:S02]  /*0220*/  LDCU.64 UR4, c[0x0][0x8a8] ;  /* 0x00011500ff0477ac */ /* 0x000f240008000a00 */
[----:B----4-:R-:W-:-:S04]  /*0230*/  UISETP.NE.U32.AND UP0, UPT, UR4, URZ, UPT ;  /* 0x000000ff0400728c */ /* 0x010fc8000bf05070 */
[----:B------:R-:W-:-:S09]  /*0240*/  UISETP.NE.AND.EX UP0, UPT, UR5, URZ, UPT, UP0 ;  /* 0x000000ff0500728c */ /* 0x000fd2000bf05300 */
[----:B------:R-:W-:Y:S05]  /*0250*/  BRA.U !UP0, `(.L_x_3) ;  /* 0x0000000108107547 */ /* 0x000fea000b800000 */
[----:B------:R-:W4:Y:S01]  /*0260*/  LDC.64 R152, c[0x0][0x8a8] ;  /* 0x00022a00ff987b82 */ /* 0x000f220000000a00 */
[----:B------:R-:W4:Y:S02]  /*0270*/  LDCU.64 UR4, c[0x0][0x358] ;  /* 0x00006b00ff0477ac */ /* 0x000f240008000a00 */
[----:B----4-:R4:W5:Y:S01]  /*0280*/  LDG.E R152, desc[UR4][R152.64] ;  /* 0x0000000498987981 */ /* 0x010962000c1e1900 */
[----:B------:R-:W-:Y:S05]  /*0290*/  BRA `(.L_x_2) ;  /* 0x0000000000087947 */ /* 0x000fea0003800000 */
.L_x_3:
[----:B------:R-:W4:Y:S02]  /*02a0*/  LDCU UR4, c[0x0][0x8a0] ;  /* 0x00011400ff0477ac */ /* 0x000f240008000800 */
[----:B----4-:R-:W-:Y:S02]  /*02b0*/  MOV R152, UR4 ;  /* 0x0000000400987c02 */ /* 0x010fe40008000f00 */
.L_x_2:
[----:B-123--:R-:W-:Y:S01]  /*02c0*/  IMAD.U32 R0, RZ, RZ, UR14 ;  /* 0x0000000eff007e24 */ /* 0x00efe2000f8e00ff */
[----:B------:R-:W-:Y:S04]  /*02d0*/  BSSY.RECONVERGENT B0, `(.L_x_4) ;  /* 0x000000c000007945 */ /* 0x000fe80003800200 */
[C---:B------:R-:W-:Y:S02]  /*02e0*/  ISETP.NE.OR P2, PT, R0.reuse, 0x1, !P1 ;  /* 0x000000010000780c */ /* 0x040fe40004f45670 */
[----:B------:R-:W-:-:S11]  /*02f0*/  ISETP.NE.OR P0, PT, R0, 0x3, !P1 ;  /* 0x000000030000780c */ /* 0x000fd60004f05670 */
[----:B------:R-:W-:Y:S05]  /*0300*/  @P2 BRA `(.L_x_5) ;  /* 0x0000000000202947 */ /* 0x000fea0003800000 */
[----:B------:R-:W1:Y:S02]  /*0310*/  LDCU.64 UR4, c[0x0][0x348] ;  /* 0x00006900ff0477ac */ /* 0x000e640008000a00 */
[----:B-1----:R-:W-:Y:S02]  /*0320*/  UIADD3 UR6, UP1, UPT, UR4, 0x80, URZ ;  /* 0x0000008004067890 */ /* 0x002fe4000ff3e0ff */
[----:B------:R-:W-:Y:S02]  /*0330*/  UIADD3 UR4, UP0, UPT, UR4, 0x180, URZ ;  /* 0x0000018004047890 */ /* 0x000fe4000ff1e0ff */
[----:B------:R-:W-:Y:S02]  /*0340*/  UIADD3.X UR7, UPT, UPT, URZ, UR5, URZ, UP1, !UPT ;  /* 0x00000005ff077290 */ /* 0x000fe40008ffe4ff */
[----:B------:R-:W-:-:S07]  /*0350*/  UIADD3.X UR5, UPT, UPT, URZ, UR5, URZ, UP0, !UPT ;  /* 0x00000005ff057290 */ /* 0x000fce00087fe4ff */
[----:B------:R1:W-:Y:S02]  /*0360*/  UTMACCTL.PF [UR6] ;  /* 0x00000000060079b9 */ /* 0x0003e40008040000 */
[----:B------:R1:W-:Y:S02]  /*0370*/  UTMACCTL.PF [UR4] ;  /* 0x00000000040079b9 */ /* 0x0003e40008040000 */
[----:B-1----:R-:W-:Y:S01]  /*0380*/  NOP ;  /* 0x0000000000007918 */ /* 0x002fe20000000000 */
.L_x_5:
[----:B------:R-:W-:Y:S05]  /*0390*/  BSYNC.RECONVERGENT B0 ;  /* 0x0000000000007941 */ /* 0x000fea0003800200 */
.L_x_4:
[----:B------:R-:W-:Y:S04]  /*03a0*/  BSSY.RECONVERGENT B0, `(.L_x_6) ;  /* 0x000000a000007945 */ /* 0x000fe80003800200 */
        /* <DEDUP_REMOVED lines=9> */
.L_x_7:
[----:B------:R-:W-:Y:S05]  /*0440*/  BSYNC.RECONVERGENT B0 ;  /* 0x0000000000007941 */ /* 0x000fea0003800200 */
.L_x_6:
[----:B------:R-:W1:Y:S01]  /*0450*/  LDCU.64 UR4, c[0x0][0x888] ;  /* 0x00011100ff0477ac */ /* 0x000e620008000a00 */
[----:B------:R-:W-:Y:S02]  /*0460*/  UISETP.EQ.U32.AND UP1, UPT, UR8, URZ, UPT ;  /* 0x000000ff0800728c */ /* 0x000fe4000bf22070 */
[----:B------:R-:W-:Y:S02]  /*0470*/  UPLOP3.LUT UP4, UPT, UPT, UPT, UPT, 0x80, 0x8 ;  /* 0x000000000008789c */ /* 0x000fe40003f8f070 */
[----:B-1----:R-:W-:-:S04]  /*0480*/  UISETP.NE.U32.AND UP0, UPT, UR4, URZ, UPT ;  /* 0x000000ff0400728c */ /* 0x002fc8000bf05070 */
[----:B------:R-:W-:-:S04]  /*0490*/  UISETP.NE.AND.EX UP2, UPT, UR5, URZ, UPT, UP0 ;  /* 0x000000ff0500728c */ /* 0x000fc8000bf45300 */
[----:B------:R-:W-:-:S04]  /*04a0*/  UISETP.EQ.OR.EX UP3, UPT, UR9, URZ, !UP2, UP1 ;  /* 0x000000ff0900728c */ /* 0x000fc8000d762710 */
[----:B------:R-:W-:-:S06]  /*04b0*/  UP2UR UR4, UPR, URZ, 0x8 ;  /* 0x00000008ff047883 */ /* 0x000fcc0008000000 */
[----:B------:R-:W-:-:S05]  /*04c0*/  MOV R0, UR4 ;  /* 0x0000000400007c02 */ /* 0x000fca0008000f00 */
[----:B------:R1:W-:Y:S01]  /*04d0*/  STL [R1+0x58], R0 ;  /* 0x0000580001007387 */ /* 0x0003e20000100800 */
[----:B------:R-:W-:Y:S05]  /*04e0*/  BRA.U !UP3, `(.L_x_8) ;  /* 0x000000010b207547 */ /* 0x000fea000b800000 */
[----:B------:R-:W-:Y:S01]  /*04f0*/  UISETP.NE.U32.AND UP1, UPT, UR8, URZ, UPT ;  /* 0x000000ff0800728c */ /* 0x000fe2000bf25070 */
[----:B-----5:R-:W-:Y:S01]  /*0500*/  FSETP.NEU.AND P0, PT, R164, RZ, PT ;  /* 0x000000ffa400720b */ /* 0x020fe20003f0d000 */
[----:B------:R-:W-:Y:S02]  /*0510*/  USEL UR4, URZ, 0xffffffff, UP2 ;  /* 0xffffffffff047887 */ /* 0x000fe40009000000 */
[----:B------:R-:W-:-:S10]  /*0520*/  UISETP.NE.AND.EX UP1, UPT, UR9, URZ, UPT, UP1 ;  /* 0x000000ff0900728c */ /* 0x000fd4000bf25310 */
[----:B------:R-:W-:Y:S01]  /*0530*/  VOTEU.ANY UP0, P0 ;  /* 0x0000000000ff7886 */ /* 0x000fe20000000100 */
[----:B------:R-:W-:-:S04]  /*0540*/  @!UP1 USEL UR4, URZ, 0xffffffff, UP0 ;  /* 0xffffffffff049887 */ /* 0x000fc80008000000 */
[----:B------:R-:W-:-:S04]  /*0550*/  ULOP3.LUT UR4, UR4, 0x1, URZ, 0xc0, !UPT ;  /* 0x0000000104047892 */ /* 0x000fc8000f8ec0ff */
[----:B------:R-:W-:-:S11]  /*0560*/  UISETP.NE.U32.AND UP4, UPT, UR4, 0x1, UPT ;  /* 0x000000010400788c */ /* 0x000fd6000bf85070 */
.L_x_8:
[----:B-1----:R-:W1:Y:S01]  /*0570*/  SHFL.IDX PT, R0, R2, RZ, 0x1f ;  /* 0x00001fff02007589 */ /* 0x002e6200000e0000 */
[----:B------:R-:W-:-:S04]  /*0580*/  UISETP.NE.AND UP0, UPT, UR14, 0x2, UPT ;  /* 0x000000020e00788c */ /* 0x000fc8000bf05270 */
[----:B------:R-:W-:Y:S02]  /*0590*/  UISETP.EQ.AND UP1, UPT, UR70, URZ, !UP0 ;  /* 0x000000ff4600728c */ /* 0x000fe4000c722270 */
[----:B------:R-:W-:-:S04]  /*05a0*/  USEL UR49, URZ, 0x1, UP0 ;  /* 0x00000001ff317887 */ /* 0x000fc80008000000 */
[----:B------:R-:W-:Y:S02]  /*05b0*/  PLOP3.LUT P3, PT, P1, PT, UP1, 0x80, 0x8 ;  /* 0x000000000008781c */ /* 0x000fe40000f6f018 */
[----:B-1----:R-:W-:-:S13]  /*05c0*/  ISETP.NE.AND P0, PT, R0, RZ, PT ;  /* 0x000000ff0000720c */ /* 0x002fda0003f05270 */
[----:B------:R-:W-:Y:S05]  /*05d0*/  @P0 BRA `(.L_x_9) ;  /* 0x0000000000340947 */ /* 0x000fea0003800000 */
[----:B------:R-:W-:Y:S01]  /*05e0*/  UMOV UR4, 0x400 ;  /* 0x0000040000047882 */ /* 0x000fe20000000000 */
[----:B------:R-:W-:Y:S01]  /*05f0*/  UMOV UR6, 0x1 ;  /* 0x0000000100067882 */ /* 0x000fe20000000000 */
[----:B------:R-:W-:Y:S02]  /*0600*/  ULEA UR4, UR15, UR4, 0x18 ;  /* 0x000000040f047291 */ /* 0x000fe4000f8ec0ff */
[----:B------:R-:W-:-:S04]  /*0610*/  UIADD3 UR6, UPT, UPT, -UR6, 0x100000, URZ ;  /* 0x0010000006067890 */ /* 0x000fc8000fffe1ff */
[----:B------:R-:W-:Y:S02]  /*0620*/  USHF.L.U32 UR7, UR6, 0xb, URZ ;  /* 0x0000000b06077899 */ /* 0x000fe400080006ff */
[----:B------:R-:W-:Y:S01]  /*0630*/  USHF.L.U32 UR6, UR6, 0x1, URZ ;  /* 0x0000000106067899 */ /* 0x000fe200080006ff */
[----:B------:R-:W-:Y:S01]  /*0640*/  ELECT P0, URZ, PT ;  /* 0x0000000000ff782f */ /* 0x000fe20003800000 */
[----:B------:R-:W1:Y:S10]  /*0650*/  FENCE.VIEW.ASYNC.S ;  /* 0x00000000000073c6 */ /* 0x000e740000000000 */
[----:B-1----:R1:W2:Y:S01]  /*0660*/  SYNCS.EXCH.64 URZ, [UR4], UR6 ;  /* 0x0000000604ff75b2 */ /* 0x0022a20008000100 */
[----:B------:R1:W3:Y:S01]  /*0670*/  SYNCS.EXCH.64 URZ, [UR4+0x10], UR6 ;  /* 0x0000100604ff75b2 */ /* 0x0002e20008000100 */
[----:B------:R1:W1:Y:S01]  /*0680*/  SYNCS.EXCH.64 URZ, [UR4+0x8], UR6 ;  /* 0x0000080604ff75b2 */ /* 0x0002620008000100 */
[----:B------:R1:W1:Y:S01]  /*0690*/  SYNCS.EXCH.64 URZ, [UR4+0x18], UR6 ;  /* 0x0000180604ff75b2 */ /* 0x0002620008000100 */
[----:B------:R-:W-:Y:S01]  /*06a0*/  NOP ;  /* 0x0000000000007918 */ /* 0x000fe20000000000 */
.L_x_9:
[----:B------:R-:W4:Y:S01]  /*06b0*/  SHFL.IDX PT, R0, R2, RZ, 0x1f ;  /* 0x00001fff02007589 */ /* 0x000f2200000e0000 */
[----:B------:R-:W-:Y:S01]  /*06c0*/  NOP ;  /* 0x0000000000007918 */ /* 0x000fe20000000000 */
[----:B----4-:R-:W-:-:S13]  /*06d0*/  ISETP.NE.AND P0, PT, R0, 0x1, PT ;  /* 0x000000010000780c */ /* 0x010fda0003f05270 */
[----:B------:R-:W-:Y:S05]  /*06e0*/  @P0 BRA `(.L_x_10) ;  /* 0x0000000000440947 */ /* 0x000fea0003800000 */
[----:B-1----:R-:W-:Y:S01]  /*06f0*/  UMOV UR4, 0x400 ;  /* 0x0000040000047882 */ /* 0x002fe20000000000 */
[----:B------:R-:W-:Y:S01]  /*0700*/  UMOV UR8, 0x20 ;  /* 0x0000002000087882 */ /* 0x000fe20000000000 */
[----:B------:R-:W-:Y:S01]  /*0710*/  UMOV UR6, 0x80 ;  /* 0x0000008000067882 */ /* 0x000fe20000000000 */
[----:B------:R-:W-:Y:S02]  /*0720*/  ULEA UR4, UR15, UR4, 0x18 ;  /* 0x000000040f047291 */ /* 0x000fe4000f8ec0ff */
[----:B------:R-:W-:-:S04]  /*0730*/  UIADD3 UR8, UPT, UPT, -UR8, 0x100000, URZ ;  /* 0x0010000008087890 */ /* 0x000fc8000fffe1ff */
[----:B------:R-:W-:Y:S02]  /*0740*/  USHF.L.U32 UR9, UR8, 0xb, URZ ;  /* 0x0000000b08097899 */ /* 0x000fe400080006ff */
[----:B------:R-:W-:Y:S02]  /*0750*/  USHF.L.U32 UR8, UR8, 0x1, URZ ;  /* 0x0000000108087899 */ /* 0x000fe400080006ff */
[----:B------:R-:W-:-:S04]  /*0760*/  UIADD3 UR6, UPT, UPT, -UR6, 0x100000, URZ ;  /* 0x0010000006067890 */ /* 0x000fc8000fffe1ff */
[----:B------:R-:W-:Y:S02]  /*0770*/  USHF.L.U32 UR7, UR6, 0xb, URZ ;  /* 0x0000000b06077899 */ /* 0x000fe400080006ff */
[----:B------:R-:W-:Y:S01]  /*0780*/  USHF.L.U32 UR6, UR6, 0x1, URZ ;  /* 0x0000000106067899 */ /* 0x000fe200080006ff */
[----:B------:R-:W-:Y:S01]  /*0790*/  ELECT P0, URZ, PT ;  /* 0x0000000000ff782f */ /* 0x000fe20003800000 */
[----:B------:R-:W1:Y:S02]  /*07a0*/  FENCE.VIEW.ASYNC.S ;  /* 0x00000000000073c6 */ /* 0x000e640000000000 */
[----:B-1----:R4:W1:Y:S08]  /*07b0*/  SYNCS.EXCH.64 URZ, [UR4+0x20], UR8 ;  /* 0x0000200804ff75b2 */ /* 0x0028700008000100 */
[----:B------:R4:W1:Y:S01]  /*07c0*/  SYNCS.EXCH.64 URZ, [UR4+0x30], UR6 ;  /* 0x0000300604ff75b2 */ /* 0x0008620008000100 */
[----:B------:R4:W1:Y:S01]  /*07d0*/  SYNCS.EXCH.64 URZ, [UR4+0x28], UR8 ;  /* 0x0000280804ff75b2 */ /* 0x0008620008000100 */
[----:B------:R4:W1:Y:S02]  /*07e0*/  SYNCS.EXCH.64 URZ, [UR4+0x38], UR6 ;  /* 0x0000380604ff75b2 */ /* 0x0008640008000100 */
[----:B----4-:R-:W-:Y:S01]  /*07f0*/  NOP ;  /* 0x0000000000007918 */ /* 0x010fe20000000000 */
.L_x_10:
[----:B------:R-:W4:Y:S01]  /*0800*/  SHFL.IDX PT, R0, R2, RZ, 0x1f ;  /* 0x00001fff02007589 */ /* 0x000f2200000e0000 */
[----:B------:R-:W-:Y:S01]  /*0810*/  NOP ;  /* 0x0000000000007918 */ /* 0x000fe20000000000 */
[----:B----4-:R-:W-:-:S13]  /*0820*/  ISETP.NE.AND P0, PT, R0, 0x3, PT ;  /* 0x000000030000780c */ /* 0x010fda0003f05270 */
[----:B------:R-:W-:Y:S05]  /*0830*/  @P0 BRA `(.L_x_11) ;  /* 0x00000000002c0947 */ /* 0x000fea0003800000 */
[----:B-1----:R-:W-:Y:S01]  /*0840*/  UMOV UR4, 0x400 ;  /* 0x0000040000047882 */ /* 0x002fe20000000000 */
[----:B------:R-:W-:Y:S01]  /*0850*/  UMOV UR6, 0x20 ;  /* 0x0000002000067882 */ /* 0x000fe20000000000 */
[----:B------:R-:W-:Y:S02]  /*0860*/  ULEA UR4, UR15, UR4, 0x18 ;  /* 0x000000040f047291 */ /* 0x000fe4000f8ec0ff */
[----:B------:R-:W-:-:S04]  /*0870*/  UIADD3 UR6, UPT, UPT, -UR6, 0x100000, URZ ;  /* 0x0010000006067890 */ /* 0x000fc8000fffe1ff */
[----:B------:R-:W-:Y:S02]  /*0880*/  USHF.L.U32 UR7, UR6, 0xb, URZ ;  /* 0x0000000b06077899 */ /* 0x000fe400080006ff */
[----:B------:R-:W-:Y:S01]  /*0890*/  USHF.L.U32 UR6, UR6, 0x1, URZ ;  /* 0x0000000106067899 */ /* 0x000fe200080006ff */
[----:B------:R-:W-:Y:S01]  /*08a0*/  ELECT P0, URZ, PT ;  /* 0x0000000000ff782f */ /* 0x000fe20003800000 */
[----:B------:R-:W1:Y:S10]  /*08b0*/  FENCE.VIEW.ASYNC.S ;  /* 0x00000000000073c6 */ /* 0x000e740000000000 */
[----:B-1----:R4:W1:Y:S01]  /*08c0*/  SYNCS.EXCH.64 URZ, [UR4+0x40], UR6 ;  /* 0x0000400604ff75b2 */ /* 0x0028620008000100 */
[----:B------:R4:W1:Y:S02]  /*08d0*/  SYNCS.EXCH.64 URZ, [UR4+0x48], UR6 ;  /* 0x0000480604ff75b2 */ /* 0x0008640008000100 */
[----:B----4-:R-:W-:Y:S01]  /*08e0*/  NOP ;  /* 0x0000000000007918 */ /* 0x010fe20000000000 */
.L_x_11:
[----:B------:R-:W4:Y:S01]  /*08f0*/  SHFL.IDX PT, R0, R2, RZ, 0x1f ;  /* 0x00001fff02007589 */ /* 0x000f2200000e0000 */
[----:B------:R-:W-:Y:S01]  /*0900*/  NOP ;  /* 0x0000000000007918 */ /* 0x000fe20000000000 */
[----:B----4-:R-:W-:-:S13]  /*0910*/  ISETP.NE.AND P0, PT, R0, 0x4, PT ;  /* 0x000000040000780c */ /* 0x010fda0003f05270 */
[----:B------:R-:W-:Y:S05]  /*0920*/  @P0 BRA `(.L_x_12) ;  /* 0x0000000000480947 */ /* 0x000fea0003800000 */
[----:B-1----:R-:W-:Y:S01]  /*0930*/  UMOV UR6, 0x1e0 ;  /* 0x000001e000067882 */ /* 0x002fe20000000000 */
[----:B------:R-:W-:Y:S01]  /*0940*/  UMOV UR4, 0x400 ;  /* 0x0000040000047882 */ /* 0x000fe20000000000 */
[----:B------:R-:W-:Y:S01]  /*0950*/  USEL UR6, UR6, 0x1a0, UP4 ;  /* 0x000001a006067887 */ /* 0x000fe2000a000000 */
        /* <DEDUP_REMOVED lines=15> */
.L_x_12:
        /* <DEDUP_REMOVED lines=19> */
[----:B------:R4:W1:Y:S01]  /*0b80*/  SYNCS.EXCH.64 URZ, [UR4+0x90], UR8 ;  /* 0x0000900804ff75b2 */ /* 0x0008620008000100 */
[----:B------:R4:W1:Y:S01]  /*0b90*/  SYNCS.EXCH.64 URZ, [UR4+0x80], UR6 ;  /* 0x0000800604ff75b2 */ /* 0x0008620008000100 */
[----:B------:R4:W1:Y:S02]  /*0ba0*/  SYNCS.EXCH.64 URZ, [UR4+0x98], UR8 ;  /* 0x0000980804ff75b2 */ /* 0x0008640008000100 */
[----:B----4-:R-:W-:Y:S01]  /*0bb0*/  NOP ;  /* 0x0000000000007918 */ /* 0x010fe20000000000 */
.L_x_13:
[----:B------:R-:W4:Y:S01]  /*0bc0*/  SHFL.IDX PT, R2, R2, RZ, 0x1f ;  /* 0x00001fff02027589 */ /* 0x000f2200000e0000 */
[----:B------:R-:W-:Y:S01]  /*0bd0*/  ISETP.NE.OR P1, PT, RZ, UR14, !P1 ;  /* 0x0000000eff007c0c */ /* 0x000fe2000cf25670 */
        /* <DEDUP_REMOVED lines=12> */
[----:B------:R4:W1:Y:S01]  /*0ca0*/  SYNCS.EXCH.64 URZ, [UR4+0xb0], UR6 ;  /* 0x0000b00604ff75b2 */ /* 0x0008620008000100 */
[----:B------:R4:W1:Y:S01]  /*0cb0*/  SYNCS.EXCH.64 URZ, [UR4+0xa8], UR6 ;  /* 0x0000a80604ff75b2 */ /* 0x0008620008000100 */
[----:B------:R4:W1:Y:S02]  /*0cc0*/  SYNCS.EXCH.64 URZ, [UR4+0xb8], UR6 ;  /* 0x0000b80604ff75b2 */ /* 0x0008640008000100 */
[----:B----4-:R-:W-:Y:S01]  /*0cd0*/  NOP ;  /* 0x0000000000007918 */ /* 0x010fe20000000000 */
.L_x_14:
[----:B------:R-:W-:Y:S01]  /*0ce0*/  VOTEU.ALL UP0, P1 ;  /* 0x0000000000ff7886 */ /* 0x000fe20000800000 */
[----:B-1----:R-:W-:Y:S01]  /*0cf0*/  UMOV UR4, 0x20 ;  /* 0x0000002000047882 */ /* 0x002fe20000000000 */
[----:B------:R-:W1:Y:S01]  /*0d00*/  LDCU UR7, c[0x0][0x36c] ;  /* 0x00006d80ff0777ac */ /* 0x000e620008000800 */
[----:B------:R-:W-:Y:S01]  /*0d10*/  NOP ;  /* 0x0000000000007918 */ /* 0x000fe20000000000 */
[----:B------:R-:W-:Y:S01]  /*0d20*/  LOP3.LUT R0, R4, 0x1f, RZ, 0xc0, !PT ;  /* 0x0000001f04007812 */ /* 0x000fe200078ec0ff */
[----:B------:R-:W-:Y:S01]  /*0d30*/  @!UP0 UMOV UR6, 0x400 ;  /* 0x0000040000068882 */ /* 0x000fe20000000000 */
[----:B------:R-:W-:-:S04]  /*0d40*/  @!UP0 UIADD3 UR4, UPT, UPT, -UR4, 0x100000, URZ ;  /* 0x0010000004048890 */ /* 0x000fc8000fffe1ff */
[----:B------:R-:W-:Y:S02]  /*0d50*/  @!UP0 USHF.L.U32 UR5, UR4, 0xb, URZ ;  /* 0x0000000b04058899 */ /* 0x000fe400080006ff */
[----:B------:R-:W-:Y:S02]  /*0d60*/  @!UP0 USHF.L.U32 UR4, UR4, 0x1, URZ ;  /* 0x0000000104048899 */ /* 0x000fe400080006ff */
[----:B------:R-:W-:Y:S01]  /*0d70*/  @!UP0 ULEA UR6, UR15, UR6, 0x18 ;  /* 0x000000060f068291 */ /* 0x000fe2000f8ec0ff */
[----:B------:R-:W-:Y:S01]  /*0d80*/  VOTEU.ALL UP0, P1 ;  /* 0x0000000000ff7886 */ /* 0x000fe20000800000 */
[----:B------:R-:W-:Y:S02]  /*0d90*/  UISETP.NE.AND UP5, UPT, UR14, URZ, UPT ;  /* 0x000000ff0e00728c */ /* 0x000fe4000bfa5270 */
[----:B-1----:R-:W-:Y:S01]  /*0da0*/  UISETP.EQ.U32.AND UP6, UPT, UR7, 0x1, UPT ;  /* 0x000000010700788c */ /* 0x002fe2000bfc2070 */
[----:B------:R-:W1:Y:S07]  /*0db0*/  FENCE.VIEW.ASYNC.S ;  /* 0x00000000000073c6 */ /* 0x000e6e0000000000 */
[----:B-1----:R1:W4:Y:S01]  /*0dc0*/  @!UP0 SYNCS.EXCH.64 URZ, [UR6+0xc0], UR4 ;  /* 0x0000c00406ff85b2 */ /* 0x0023220008000100 */
[----:B------:R-:W-:Y:S05]  /*0dd0*/  BRA.U !UP6, `(.L_x_15) ;  /* 0x000000010e087547 */ /* 0x000fea000b800000 */
[----:B--234-:R-:W-:Y:S01]  /*0de0*/  UCGABAR_ARV ;  /* 0x00000000000079c7 */ /* 0x01cfe20008000000 */
[----:B------:R-:W-:Y:S05]  /*0df0*/  BRA `(.L_x_16) ;  /* 0x0000000000047947 */ /* 0x000fea0003800000 */
.L_x_15:
[----:B--234-:R-:W-:Y:S01]  /*0e00*/  NOP ;  /* 0x0000000000007918 */ /* 0x01cfe20000000000 */
.L_x_16:
[----:B------:R-:W2:Y:S01]  /*0e10*/  S2UR UR23, SR_CTAID.X ;  /* 0x00000000001779c3 */ /* 0x000ea20000002500 */
[----:B------:R-:W-:-:S05]  /*0e20*/  CS2R.32 R5, SR_CgaSize ;  /* 0x0000000000057805 */ /* 0x000fca0000008a00 */
[----:B------:R-:W-:-:S05]  /*0e30*/  IMAD R5, R5, -0xa0, RZ ;  /* 0xffffff6005057824 */ /* 0x000fca00078e02ff */
[----:B-1----:R-:W-:-:S14]  /*0e40*/  R2UR UR5, R5 ;  /* 0x00000000050572ca */ /* 0x002fdc00000e0000 */
[----:B------:R-:W1:Y:S01]  /*0e50*/  LDCU UR5, c[0x0][UR5+0x2b0] ;  /* 0x00005600050577ac */ /* 0x000e620008000800 */
[----:B------:R-:W-:-:S05]  /*0e60*/  CS2R.32 R5, SR_CgaSize ;  /* 0x0000000000057805 */ /* 0x000fca0000008a00 */
[----:B------:R-:W-:-:S05]  /*0e70*/  IMAD R5, R5, -0xa0, RZ ;  /* 0xffffff6005057824 */ /* 0x000fca00078e02ff */
[----:B------:R-:W-:-:S14]  /*0e80*/  R2UR UR4, R5 ;  /* 0x00000000050472ca */ /* 0x000fdc00000e0000 */
[----:B------:R-:W3:Y:S01]  /*0e90*/  LDCU UR4, c[0x0][UR4+0x2b4] ;  /* 0x00005680040477ac */ /* 0x000ee20008000800 */
[----:B------:R-:W4:Y:S01]  /*0ea0*/  S2UR UR7, SR_CTAID.Y ;  /* 0x00000000000779c3 */ /* 0x000f220000002600 */
[----:B------:R-:W-:-:S05]  /*0eb0*/  CS2R.32 R5, SR_CgaSize ;  /* 0x0000000000057805 */ /* 0x000fca0000008a00 */
[----:B------:R-:W-:-:S05]  /*0ec0*/  IMAD R5, R5, -0xa0, RZ ;  /* 0xffffff6005057824 */ /* 0x000fca00078e02ff */
[----:B------:R-:W-:-:S14]  /*0ed0*/  R2UR UR8, R5 ;  /* 0x00000000050872ca */ /* 0x000fdc00000e0000 */
[----:B------:R-:W3:Y:S01]  /*0ee0*/  LDCU UR8, c[0x0][UR8+0x2a4] ;  /* 0x00005480080877ac */ /* 0x000ee20008000800 */
[----:B------:R-:W4:Y:S01]  /*0ef0*/  LDCU UR20, c[0x0][0xb24] ;  /* 0x00016480ff1477ac */ /* 0x000f220008000800 */
[----:B------:R-:W1:Y:S01]  /*0f00*/  S2UR UR36, SR_CTAID.Z ;  /* 0x00000000002479c3 */ /* 0x000e620000002700 */
[----:B------:R-:W-:-:S05]  /*0f10*/  CS2R.32 R5, SR_CgaSize ;  /* 0x0000000000057805 */ /* 0x000fca0000008a00 */
[----:B------:R-:W-:-:S05]  /*0f20*/  IMAD R5, R5, -0xa0, RZ ;  /* 0xffffff6005057824 */ /* 0x000fca00078e02ff */
[----:B------:R-:W-:-:S14]  /*0f30*/  R2UR UR61, R5 ;  /* 0x00000000053d72ca */ /* 0x000fdc00000e0000 */
[----:B------:R-:W3:Y:S01]  /*0f40*/  LDCU UR61, c[0x0][UR61+0x2a0] ;  /* 0x000054003d3d77ac */ /* 0x000ee20008000800 */
[----:B------:R-:W3:Y:S01]  /*0f50*/  LDCU UR21, c[0x0][0xb24] ;  /* 0x00016480ff1577ac */ /* 0x000ee20008000800 */
[----:B--2---:R-:W-:Y:S01]  /*0f60*/  I2FP.F32.U32 R3, UR23 ;  /* 0x0000001700037c45 */ /* 0x004fe20008201000 */
[----:B------:R-:W2:Y:S04]  /*0f70*/  LDCU UR25, c[0x0][0xb30] ;  /* 0x00016600ff1977ac */ /* 0x000ea80008000800 */
[----:B-1----:R-:W-:Y:S01]  /*0f80*/  FMUL R3, R3, UR5 ;  /* 0x0000000503037c20 */ /* 0x002fe20008400000 */
[----:B------:R-:W-:Y:S01]  /*0f90*/  UMOV UR47, UR23 ;  /* 0x00000017002f7c82 */ /* 0x000fe20008000000 */
[----:B----4-:R-:W-:Y:S01]  /*0fa0*/  UISETP.GE.AND UP1, UPT, UR20, 0x1, UPT ;  /* 0x000000011400788c */ /* 0x010fe2000bf26270 */
[----:B------:R-:W-:Y:S01]  /*0fb0*/  I2FP.F32.U32 R2, UR7 ;  /* 0x0000000700027c45 */ /* 0x000fe20008201000 */
[----:B------:R-:W-:-:S02]  /*0fc0*/  UMOV UR48, UR7 ;  /* 0x0000000700307c82 */ /* 0x000fc40008000000 */
[----:B------:R-:W1:Y:S02]  /*0fd0*/  F2I.U32.TRUNC.NTZ R3, R3 ;  /* 0x0000000300037305 */ /* 0x000e64000020f000 */
[----:B---3--:R-:W-:-:S06]  /*0fe0*/  FMUL R2, R2, UR4 ;  /* 0x0000000402027c20 */ /* 0x008fcc0008400000 */
[----:B------:R-:W3:Y:S01]  /*0ff0*/  F2I.U32.TRUNC.NTZ R2, R2 ;  /* 0x0000000200027305 */ /* 0x000ee2000020f000 */
[----:B-1----:R-:W-:Y:S02]  /*1000*/  R2UR UR4, R3 ;  /* 0x00000000030472ca */ /* 0x002fe400000e0000 */
[----:B------:R-:W-:Y:S02]  /*1010*/  PRMT R3, RZ, 0x7610, R3 ;  /* 0x00007610ff037816 */ /* 0x000fe40000000003 */
[----:B---3--:R-:W-:Y:S02]  /*1020*/  R2UR UR6, R2 ;  /* 0x00000000020672ca */ /* 0x008fe400000e0000 */
[----:B------:R-:W-:-:S07]  /*1030*/  PRMT R2, RZ, 0x7610, R2 ;  /* 0x00007610ff027816 */ /* 0x000fce0000000002 */
[----:B------:R-:W-:-:S04]  /*1040*/  UIADD3 UR5, UPT, UPT, -UR4, URZ, URZ ;  /* 0x000000ff04057290 */ /* 0x000fc8000fffe1ff */
[----:B------:R-:W-:Y:S02]  /*1050*/  UIMAD UR61, UR61, UR5, UR23 ;  /* 0x000000053d3d72a4 */ /* 0x000fe4000f8e0217 */
[----:B------:R-:W-:-:S04]  /*1060*/  UIADD3 UR4, UPT, UPT, -UR6, URZ, URZ ;  /* 0x000000ff06047290 */ /* 0x000fc8000fffe1ff */
[----:B------:R-:W-:-:S06]  /*1070*/  UIMAD UR4, UR8, UR4, UR7 ;  /* 0x00000004080472a4 */ /* 0x000fcc000f8e0207 */
[----:B------:R-:W-:-:S05]  /*1080*/  IMAD.U32 R5, RZ, RZ, UR4 ;  /* 0x00000004ff057e24 */ /* 0x000fca000f8e00ff */
[----:B------:R1:W-:Y:S01]  /*1090*/  STL [R1+0x54], R5 ;  /* 0x0000540501007387 */ /* 0x0003e20000100800 */
[----:B--2---:R-:W-:Y:S05]  /*10a0*/  BRA.U UP5, `(.L_x_17) ;  /* 0x00000001052c7547 */ /* 0x004fea000b800000 */
[----:B------:R-:W-:Y:S01]  /*10b0*/  R2UR UR4, R5 ;  /* 0x00000000050472ca */ /* 0x000fe200000e0000 */
[----:B------:R-:W-:-:S12]  /*10c0*/  UMOV UR7, 0x3 ;  /* 0x0000000300077882 */ /* 0x000fd80000000000 */
[----:B------:R-:W-:Y:S02]  /*10d0*/  UISETP.NE.AND UP0, UPT, UR4, URZ, UPT ;  /* 0x000000ff0400728c */ /* 0x000fe4000bf05270 */
[----:B------:R-:W-:Y:S02]  /*10e0*/  ULOP3.LUT UR4, UR61, 0xfffffffe, URZ, 0xc0, !UPT ;  /* 0xfffffffe3d047892 */ /* 0x000fe4000f8ec0ff */
[----:B------:R-:W-:Y:S02]  /*10f0*/  UISETP.LT.U32.OR UP0, UPT, UR61, 0x2, !UP0 ;  /* 0x000000023d00788c */ /* 0x000fe4000c701470 */
[----:B------:R-:W-:Y:S02]  /*1100*/  USHF.L.U32 UR4, UR7, UR4, URZ ;  /* 0x0000000407047299 */ /* 0x000fe400080006ff */
[----:B------:R-:W-:Y:S02]  /*1110*/  USEL UR6, URZ, 0x1, !UP0 ;  /* 0x00000001ff067887 */ /* 0x000fe4000c000000 */
[----:B------:R-:W-:-:S02]  /*1120*/  USEL UR5, URZ, 0x2, !UP0 ;  /* 0x00000002ff057887 */ /* 0x000fc4000c000000 */
[----:B------:R-:W-:Y:S02]  /*1130*/  IMAD.U32 R2, RZ, RZ, UR4 ;  /* 0x00000004ff027e24 */ /* 0x000fe4000f8e00ff */
[----:B------:R-:W-:-:S06]  /*1140*/  UIADD3 UR5, UPT, UPT, UR6, UR5, URZ ;  /* 0x0000000506057290 */ /* 0x000fcc000fffe0ff */
[----:B------:R-:W-:Y:S02]  /*1150*/  MOV R3, UR5 ;  /* 0x0000000500037c02 */ /* 0x000fe40008000f00 */
.L_x_17:
[----:B------:R-:W-:Y:S05]  /*1160*/  BRA.U !UP1, `(.L_x_18) ;  /* 0x0000000109d47547 */ /* 0x000fea000b800000 */
[----:B------:R-:W2:Y:S01]  /*1170*/  LDCU.128 UR16, c[0x0][0xb10] ;  /* 0x00016200ff1077ac */ /* 0x000ea20008000c00 */
[----:B------:R-:W3:Y:S01]  /*1180*/  LDCU UR6, c[0x0][0x370] ;  /* 0x00006e00ff0677ac */ /* 0x000ee20008000800 */
[----:B------:R-:W4:Y:S01]  /*1190*/  LDCU UR7, c[0x0][0x374] ;  /* 0x00006e80ff0777ac */ /* 0x000f220008000800 */
[----:B------:R-:W1:Y:S01]  /*11a0*/  LDCU UR22, c[0x0][0xb0c] ;  /* 0x00016180ff1677ac */ /* 0x000e620008000800 */
[----:B------:R-:W1:Y:S01]  /*11b0*/  LDCU UR24, c[0x0][0xb20] ;  /* 0x00016400ff1877ac */ /* 0x000e620008000800 */
[----:B------:R-:W1:Y:S01]  /*11c0*/  LDCU.64 UR8, c[0x0][0xb28] ;  /* 0x00016500ff0877ac */ /* 0x000e620008000a00 */
[----:B--2---:R-:W-:Y:S02]  /*11d0*/  UISETP.NE.AND UP3, UPT, UR18, 0x1, UPT ;  /* 0x000000011200788c */ /* 0x004fe4000bf65270 */
[----:B----4-:R-:W-:Y:S02]  /*11e0*/  UIMAD.WIDE.U32 UR10, UR7, UR19, URZ ;  /* 0x00000013070a72a5 */ /* 0x010fe4000f8e00ff */
[----:B---3--:R-:W-:-:S02]  /*11f0*/  UIMAD.WIDE.U32 UR12, UR6, UR16, URZ ;  /* 0x00000010060c72a5 */ /* 0x008fc4000f8e00ff */
[----:B-1----:R-:W-:Y:S02]  /*1200*/  UISETP.NE.AND UP0, UPT, UR22, 0x1, UPT ;  /* 0x000000011600788c */ /* 0x002fe4000bf05270 */
[----:B------:R-:W-:Y:S01]  /*1210*/  UIMAD.WIDE.U32 UR4, UR23, UR16, URZ ;  /* 0x00000010170472a5 */ /* 0x000fe2000f8e00ff */
[----:B------:R-:W-:Y:S02]  /*1220*/  UMOV UR10, UR11 ;  /* 0x0000000b000a7c82 */ /* 0x000fe40008000000 */
[----:B------:R-:W-:Y:S01]  /*1230*/  UMOV UR12, UR13 ;  /* 0x0000000d000c7c82 */ /* 0x000fe20008000000 */
[----:B------:R-:W-:Y:S02]  /*1240*/  @UP3 USHF.R.U32.HI UR7, URZ, UR24, UR10 ;  /* 0x00000018ff073299 */ /* 0x000fe4000801160a */
[----:B------:R-:W-:Y:S01]  /*1250*/  UISETP.NE.AND UP1, UPT, UR20, 0x1, UPT ;  /* 0x000000011400788c */ /* 0x000fe2000bf25270 */
[----:B------:R-:W-:Y:S02]  /*1260*/  UMOV UR4, UR5 ;  /* 0x0000000500047c82 */ /* 0x000fe40008000000 */
[----:B------:R-:W-:-:S02]  /*1270*/  @UP0 USHF.R.U32.HI UR6, URZ, UR17, UR12 ;  /* 0x00000011ff060299 */ /* 0x000fc4000801160c */
[----:B------:R-:W-:Y:S02]  /*1280*/  USHF.R.U32.HI UR4, URZ, UR17, UR4 ;  /* 0x00000011ff047299 */ /* 0x000fe40008011604 */
[----:B------:R-:W-:Y:S02]  /*1290*/  UIMAD.WIDE.U32 UR12, UR48, UR19, URZ ;  /* 0x00000013300c72a5 */ /* 0x000fe4000f8e00ff */
[----:B------:R-:W-:Y:S02]  /*12a0*/  UIMAD.WIDE.U32 UR10, UR7, UR8, URZ ;  /* 0x00000008070a72a5 */ /* 0x000fe4000f8e00ff */
[----:B------:R-:W-:Y:S02]  /*12b0*/  UIMAD.WIDE.U32 UR16, UR6, UR8, URZ ;  /* 0x00000008061072a5 */ /* 0x000fe4000f8e00ff */
[----:B------:R-:W-:-:S03]  /*12c0*/  USEL UR5, UR23, UR4, !UP0 ;  /* 0x0000000417057287 */ /* 0x000fc6000c000000 */
[----:B------:R-:W-:Y:S01]  /*12d0*/  UMOV UR4, UR13 ;  /* 0x0000000d00047c82 */ /* 0x000fe20008000000 */
[----:B------:R-:W-:Y:S01]  /*12e0*/  UMOV UR10, UR11 ;  /* 0x0000000b000a7c82 */ /* 0x000fe20008000000 */
[----:B------:R-:W-:Y:S02]  /*12f0*/  USHF.R.U32.HI UR4, URZ, UR24, UR4 ;  /* 0x00000018ff047299 */ /* 0x000fe40008011604 */
[----:B------:R-:W-:Y:S01]  /*1300*/  @UP1 USHF.R.U32.HI UR7, URZ, UR9, UR10 ;  /* 0x00000009ff071299 */ /* 0x000fe2000801160a */
[----:B------:R-:W-:Y:S01]  /*1310*/  UMOV UR16, UR17 ;  /* 0x0000001100107c82 */ /* 0x000fe20008000000 */
[----:B------:R-:W-:Y:S02]  /*1320*/  USEL UR4, UR48, UR4, !UP3 ;  /* 0x0000000430047287 */ /* 0x000fe4000d800000 */
[----:B------:R-:W-:Y:S02]  /*1330*/  @UP1 USHF.R.U32.HI UR6, URZ, UR9, UR16 ;  /* 0x00000009ff061299 */ /* 0x000fe40008011610 */
[----:B------:R-:W-:-:S02]  /*1340*/  UIMAD UR7, UR7, UR20, URZ ;  /* 0x00000014070772a4 */ /* 0x000fc4000f8e02ff */
[----:B------:R-:W-:Y:S02]  /*1350*/  UIMAD UR12, UR6, UR20, URZ ;  /* 0x00000014060c72a4 */ /* 0x000fe4000f8e02ff */
[----:B------:R-:W-:Y:S02]  /*1360*/  UISETP.GE.AND UP0, UPT, UR4, UR7, UPT ;  /* 0x000000070400728c */ /* 0x000fe4000bf06270 */
[----:B------:R-:W-:Y:S02]  /*1370*/  UIMAD.WIDE.U32 UR10, UR4, UR8, URZ ;  /* 0x00000008040a72a5 */ /* 0x000fe4000f8e00ff */
[----:B------:R-:W-:Y:S02]  /*1380*/  UISETP.GE.OR UP0, UPT, UR5, UR12, UP0 ;  /* 0x0000000c0500728c */ /* 0x000fe40008706670 */
[----:B------:R-:W-:Y:S02]  /*1390*/  UIMAD.WIDE.U32 UR12, UR5, UR8, URZ ;  /* 0x00000008050c72a5 */ /* 0x000fe4000f8e00ff */
[----:B------:R-:W-:Y:S01]  /*13a0*/  UIADD3 UR10, UPT, UPT, -UR4, URZ, URZ ;  /* 0x000000ff040a7290 */ /* 0x000fe2000fffe1ff */
[----:B------:R-:W-:Y:S01]  /*13b0*/  UMOV UR8, UR11 ;  /* 0x0000000b00087c82 */ /* 0x000fe20008000000 */
[----:B------:R-:W-:-:S02]  /*13c0*/  UIADD3 UR47, UPT, UPT, -UR5, URZ, URZ ;  /* 0x000000ff052f7290 */ /* 0x000fc4000fffe1ff */
[----:B------:R-:W-:-:S03]  /*13d0*/  USHF.R.U32.HI UR8, URZ, UR9, UR8 ;  /* 0x00000009ff087299 */ /* 0x000fc60008011608 */
[----:B------:R-:W-:Y:S01]  /*13e0*/  @!UP0 UMOV UR7, UR13 ;  /* 0x0000000d00078c82 */ /* 0x000fe20008000000 */
[----:B------:R-:W-:Y:S02]  /*13f0*/  UIMAD UR48, UR18, UR10, UR48 ;  /* 0x0000000a123072a4 */ /* 0x000fe4000f8e0230 */
[----:B------:R-:W-:Y:S02]  /*1400*/  USEL UR8, UR4, UR8, !UP1 ;  /* 0x0000000804087287 */ /* 0x000fe4000c800000 */
[----:B------:R-:W-:Y:S02]  /*1410*/  @!UP0 USHF.R.U32.HI UR7, URZ, UR9, UR7 ;  /* 0x00000009ff078299 */ /* 0x000fe40008011607 */
[----:B------:R-:W-:Y:S02]  /*1420*/  UIADD3 UR9, UPT, UPT, -UR8, URZ, URZ ;  /* 0x000000ff08097290 */ /* 0x000fe4000fffe1ff */
[----:B------:R-:W-:Y:S02]  /*1430*/  @!UP0 USEL UR7, UR5, UR7, !UP1 ;  /* 0x0000000705078287 */ /* 0x000fe4000c800000 */
[----:B------:R-:W-:-:S02]  /*1440*/  UIMAD UR9, UR20, UR9, UR4 ;  /* 0x00000009140972a4 */ /* 0x000fc4000f8e0204 */
[----:B------:R-:W-:Y:S02]  /*1450*/  @!UP0 UIADD3 UR8, UPT, UPT, UR8, -UR7, URZ ;  /* 0x8000000708088290 */ /* 0x000fe4000fffe0ff */
[----:B------:R-:W-:Y:S02]  /*1460*/  @!UP0 UIMAD UR6, UR9, UR6, UR7 ;  /* 0x00000006090682a4 */ /* 0x000fe4000f8e0207 */
[----:B------:R-:W-:Y:S02]  /*1470*/  @!UP0 UIMAD UR4, UR8, UR20, UR5 ;  /* 0x00000014080482a4 */ /* 0x000fe4000f8e0205 */
[----:B------:R-:W-:Y:S02]  /*1480*/  UIMAD UR47, UR22, UR47, UR23 ;  /* 0x0000002f162f72a4 */ /* 0x000fe4000f8e0217 */
[----:B------:R-:W-:Y:S01]  /*1490*/  UIMAD UR48, UR4, UR18, UR48 ;  /* 0x00000012043072a4 */ /* 0x000fe2000f8e0230 */
[----:B------:R-:W-:Y:S02]  /*14a0*/  @!UP0 UMOV UR5, UR6 ;  /* 0x0000000600058c82 */ /* 0x000fe40008000000 */
[----:B------:R-:W-:-:S12]  /*14b0*/  UIMAD UR47, UR5, UR22, UR47 ;  /* 0x00000016052f72a4 */ /* 0x000fd8000f8e022f */
.L_x_18:
[----:B------:R-:W-:Y:S02]  /*14c0*/  UISETP.NE.AND UP1, UPT, UR25, 0x1, UPT ;  /* 0x000000011900788c */ /* 0x000fe4000bf25270 */
[----:B------:R-:W-:-:S07]  /*14d0*/  UISETP.NE.AND UP0, UPT, UR14, 0x2, UPT ;  /* 0x000000020e00788c */ /* 0x000fce000bf05270 */
[----:B------:R-:W-:Y:S05]  /*14e0*/  BRA.U UP1, `(.L_x_19) ;  /* 0x0000000101407547 */ /* 0x000fea000b800000 */
[----:B------:R-:W2:Y:S01]  /*14f0*/  LDCU.128 UR8, c[0x0][0xb10] ;  /* 0x00016200ff0877ac */ /* 0x000ea20008000c00 */
[----:B------:R-:W3:Y:S01]  /*1500*/  LDCU UR12, c[0x0][0xb0c] ;  /* 0x00016180ff0c77ac */ /* 0x000ee20008000800 */
[----:B------:R-:W4:Y:S01]  /*1510*/  LDCU UR13, c[0x0][0xb20] ;  /* 0x00016400ff0d77ac */ /* 0x000f220008000800 */
[----:B--2---:R-:W-:Y:S02]  /*1520*/  UIMAD.WIDE.U32 UR4, UR47, UR8, URZ ;  /* 0x000000082f0472a5 */ /* 0x004fe4000f8e00ff */
[----:B------:R-:W-:Y:S02]  /*1530*/  UIMAD.WIDE.U32 UR6, UR48, UR11, URZ ;  /* 0x0000000b300672a5 */ /* 0x000fe4000f8e00ff */
[----:B---3--:R-:W-:Y:S02]  /*1540*/  UISETP.NE.AND UP1, UPT, UR12, 0x1, UPT ;  /* 0x000000010c00788c */ /* 0x008fe4000bf25270 */
[----:B------:R-:W-:-:S03]  /*1550*/  USHF.R.U32.HI UR5, URZ, UR9, UR5 ;  /* 0x00000009ff057299 */ /* 0x000fc60008011605 */
[----:B------:R-:W-:Y:S01]  /*1560*/  UMOV UR4, UR7 ;  /* 0x0000000700047c82 */ /* 0x000fe20008000000 */
[----:B------:R-:W-:Y:S02]  /*1570*/  USEL UR5, UR47, UR5, !UP1 ;  /* 0x000000052f057287 */ /* 0x000fe4000c800000 */
[----:B------:R-:W-:Y:S02]  /*1580*/  UISETP.NE.AND UP1, UPT, UR10, 0x1, UPT ;  /* 0x000000010a00788c */ /* 0x000fe4000bf25270 */
[----:B----4-:R-:W-:-:S04]  /*1590*/  USHF.R.U32.HI UR4, URZ, UR13, UR4 ;  /* 0x0000000dff047299 */ /* 0x010fc80008011604 */
[----:B------:R-:W-:-:S04]  /*15a0*/  USEL UR4, UR48, UR4, !UP1 ;  /* 0x0000000430047287 */ /* 0x000fc8000c800000 */
[----:B------:R-:W-:Y:S02]  /*15b0*/  UIADD3 UR6, UPT, UPT, -UR4, UR5, URZ ;  /* 0x0000000504067290 */ /* 0x000fe4000fffe1ff */
[----:B------:R-:W-:Y:S02]  /*15c0*/  UIADD3 UR4, UPT, UPT, UR4, -UR5, URZ ;  /* 0x8000000504047290 */ /* 0x000fe4000fffe0ff */
[----:B------:R-:W-:Y:S02]  /*15d0*/  UIMAD UR48, UR6, UR10, UR48 ;  /* 0x0000000a063072a4 */ /* 0x000fe4000f8e0230 */
[----:B------:R-:W-:-:S12]  /*15e0*/  UIMAD UR47, UR4, UR12, UR47 ;  /* 0x0000000c042f72a4 */ /* 0x000fd8000f8e022f */
.L_x_19:
[----:B------:R-:W-:Y:S05]  /*15f0*/  BRA.U !UP6, `(.L_x_20) ;  /* 0x000000010e0c7547 */ /* 0x000fea000b800000 */
[----:B------:R-:W-:Y:S01]  /*1600*/  UCGABAR_WAIT ;  /* 0x0000000000007dc7 */ /* 0x000fe20008000000 */
[----:B------:R-:W-:Y:S01]  /*1610*/  CCTL.IVALL ;  /* 0x00000000ff00798f */ /* 0x000fe20002000000 */
[----:B------:R-:W-:Y:S05]  /*1620*/  BRA `(.L_x_21) ;  /* 0x0000000000047947 */ /* 0x000fea0003800000 */
.L_x_20:
[----:B------:R-:W-:Y:S06]  /*1630*/  BAR.SYNC.DEFER_BLOCKING 0x0 ;  /* 0x0000000000007b1d */ /* 0x000fec0000010000 */
.L_x_21:
[----:B------:R-:W-:Y:S05]  /*1640*/  BRA.U UP0, `(.L_x_22) ;  /* 0x0000001100f07547 */ /* 0x000fea000b800000 */
[----:B------:R-:W2:Y:S01]  /*1650*/  LDCU UR6, c[0x0][0x38c] ;  /* 0x00007180ff0677ac */ /* 0x000ea20008000800 */
[----:B------:R-:W-:Y:S01]  /*1660*/  PLOP3.LUT P1, PT, PT, PT, UP4, 0x80, 0x8 ;  /* 0x000000000008781c */ /* 0x000fe20003f2f048 */
[----:B------:R-:W-:Y:S01]  /*1670*/  IMAD.MOV.U32 R12, RZ, RZ, 0x1 ;  /* 0x00000001ff0c7424 */ /* 0x000fe200078e00ff */
[----:B------:R-:W-:Y:S02]  /*1680*/  ISETP.NE.AND P2, PT, R0, RZ, P3 ;  /* 0x000000ff0000720c */ /* 0x000fe40001f45270 */
[----:B------:R-:W-:Y:S02]  /*1690*/  CS2R R10, SRZ ;  /* 0x00000000000a7805 */ /* 0x000fe4000001ff00 */
[----:B------:R-:W-:Y:S01]  /*16a0*/  PLOP3.LUT P1, PT, P1, PT, PT, 0x8, 0x80 ;  /* 0x000000000080781c */ /* 0x000fe20000f2e170 */
[----:B------:R-:W-:Y:S01]  /*16b0*/  IMAD.MOV.U32 R9, RZ, RZ, RZ ;  /* 0x000000ffff097224 */ /* 0x000fe200078e00ff */
[----:B------:R-:W3:Y:S01]  /*16c0*/  LDCU UR44, c[0x0][0x370] ;  /* 0x00006e00ff2c77ac */ /* 0x000ee20008000800 */
[----:B------:R-:W-:Y:S01]  /*16d0*/  IMAD.MOV.U32 R8, RZ, RZ, 0x1 ;  /* 0x00000001ff087424 */ /* 0x000fe200078e00ff */
[----:B------:R-:W-:Y:S01]  /*16e0*/  ULOP3.LUT UR53, UR23, 0x1, URZ, 0xc0, !UPT ;  /* 0x0000000117357892 */ /* 0x000fe2000f8ec0ff */
[----:B------:R-:W4:Y:S01]  /*16f0*/  LDCU.64 UR40, c[0x0][0x348] ;  /* 0x00006900ff2877ac */ /* 0x000f220008000a00 */
[----:B------:R-:W-:-:S02]  /*1700*/  USHF.L.U32 UR52, UR23, 0x7, URZ ;  /* 0x0000000717347899 */ /* 0x000fc400080006ff */
[----:B--2---:R-:W-:Y:S02]  /*1710*/  UIADD3 UR5, UPT, UPT, UR6, 0x7f, URZ ;  /* 0x0000007f06057890 */ /* 0x004fe4000fffe0ff */
[----:B------:R-:W-:Y:S02]  /*1720*/  UIADD3 UR51, UPT, UPT, UR6, 0xfe, URZ ;  /* 0x000000fe06337890 */ /* 0x000fe4000fffe0ff */
[----:B------:R-:W-:Y:S01]  /*1730*/  USHF.R.S32.HI UR4, URZ, 0x1f, UR5 ;  /* 0x0000001fff047899 */ /* 0x000fe20008011405 */
[----:B------:R-:W2:Y:S03]  /*1740*/  LDCU UR43, c[0x0][0x374] ;  /* 0x00006e80ff2b77ac */ /* 0x000ea60008000800 */
[----:B------:R-:W-:Y:S02]  /*1750*/  ULEA.HI UR4, UR4, UR5, URZ, 0x7 ;  /* 0x0000000504047291 */ /* 0x000fe4000f8f38ff */
[----:B------:R-:W-:-:S02]  /*1760*/  UIADD3 UR5, UPT, UPT, UR6, -0x1, URZ ;  /* 0xffffffff06057890 */ /* 0x000fc4000fffe0ff */
[----:B------:R-:W-:Y:S02]  /*1770*/  USHF.R.S32.HI UR46, URZ, 0x7, UR4 ;  /* 0x00000007ff2e7899 */ /* 0x000fe40008011404 */
[----:B------:R-:W-:Y:S02]  /*1780*/  UISETP.GE.U32.AND UP1, UPT, UR5, -0xff, UPT ;  /* 0xffffff010500788c */ /* 0x000fe4000bf26070 */
[----:B------:R-:W-:-:S04]  /*1790*/  UISETP.LT.U32.AND UP0, UPT, UR46, 0x2, UPT ;  /* 0x000000022e00788c */ /* 0x000fc8000bf01070 */
[----:B------:R-:W-:Y:S02]  /*17a0*/  USEL UR45, UR46, 0x2, UP0 ;  /* 0x000000022e2d7887 */ /* 0x000fe40008000000 */
[----:B------:R-:W-:Y:S02]  /*17b0*/  UISETP.NE.AND UP0, UPT, UR14, URZ, UPT ;  /* 0x000000ff0e00728c */ /* 0x000fe4000bf05270 */
[----:B------:R-:W-:Y:S02]  /*17c0*/  UIADD3 UR4, UPT, UPT, UR45, -0x1, URZ ;  /* 0xffffffff2d047890 */ /* 0x000fe4000fffe0ff */
[----:B------:R-:W-:Y:S02]  /*17d0*/  @UP1 UIADD3 UR4, UPT, UPT, UR45, URZ, URZ ;  /* 0x000000ff2d041290 */ /* 0x000fe4000fffe0ff */
[----:B------:R-:W-:Y:S02]  /*17e0*/  USEL UR30, UR49, 0x2, UP0 ;  /* 0x00000002311e7887 */ /* 0x000fe40008000000 */
[----:B------:R-:W-:-:S02]  /*17f0*/  UIADD3 UR50, UPT, UPT, UR46, -UR45, URZ ;  /* 0x8000002d2e327290 */ /* 0x000fc4000fffe0ff */
[----:B------:R-:W-:Y:S02]  /*1800*/  UIADD3 UR31, UPT, UPT, UR4, 0x1, URZ ;  /* 0x00000001041f7890 */ /* 0x000fe4000fffe0ff */
[----:B------:R-:W-:Y:S01]  /*1810*/  UIADD3 UR49, UPT, UPT, -UR4, URZ, URZ ;  /* 0x000000ff04317290 */ /* 0x000fe2000fffe1ff */
[----:B--234-:R-:W-:-:S11]  /*1820*/  UMOV UR14, URZ ;  /* 0x000000ff000e7c82 */ /* 0x01cfd60008000000 */
.L_x_42:
[----:B------:R-:W-:Y:S01]  /*1830*/  UISETP.NE.AND UP0, UPT, UR15, URZ, UPT ;  /* 0x000000ff0f00728c */ /* 0x000fe2000bf05270 */
[----:B------:R-:W2:Y:S08]  /*1840*/  S2UR UR15, SR_CgaCtaId ;  /* 0x00000000000f79c3 */ /* 0x000eb00000008800 */
[----:B------:R-:W-:Y:S05]  /*1850*/  BRA.U UP0, `(.L_x_23) ;  /* 0x0000000100347547 */ /* 0x000fea000b800000 */
[----:B------:R-:W3:Y:S01]  /*1860*/  S2R R0, SR_CgaCtaId ;  /* 0x0000000000007919 */ /* 0x000ee20000008800 */
[----:B------:R-:W-:-:S04]  /*1870*/  MOV R2, 0x400 ;  /* 0x0000040000027802 */ /* 0x000fc80000000f00 */
[----:B---3--:R-:W-:Y:S02]  /*1880*/  LEA R0, R0, R2, 0x18 ;  /* 0x0000000200007211 */ /* 0x008fe400078ec0ff */
[----:B------:R-:W-:-:S03]  /*1890*/  SHF.L.U32 R2, R8, 0x1f, RZ ;  /* 0x0000001f08027819 */ /* 0x000fc600000006ff */
[----:B------:R-:W-:-:S04]  /*18a0*/  IMAD R0, R9, 0x8, R0 ;  /* 0x0000000809007824 */ /* 0x000fc800078e0200 */
[----:B------:R-:W3:Y:S02]  /*18b0*/  SYNCS.PHASECHK.TRANS64.TRYWAIT P0, [R0+URZ+0xb0], R2 ;  /* 0x0000b002000075a7 */ /* 0x000ee400080011ff */
[----:B---3--:R-:W-:Y:S05]  /*18c0*/  @!P0 BRA `(.L_x_24) ;  /* 0x0000008800588947 */ /* 0x008fea0003800000 */
.L_x_121:
[----:B------:R-:W-:Y:S01]  /*18d0*/  VIADD R9, R9, 0x1 ;  /* 0x0000000109097836 */ /* 0x000fe20000000000 */
[----:B------:R3:W-:Y:S04]  /*18e0*/  SYNCS.ARRIVE.TRANS64.A1T0 RZ, [R0+URZ+0xa0], RZ ;  /* 0x0000a0ff00ff79a7 */ /* 0x0007e800081000ff */
[----:B------:R-:W-:-:S04]  /*18f0*/  ISETP.NE.AND P0, PT, R9, 0x2, PT ;  /* 0x000000020900780c */ /* 0x000fc80003f05270 */
[----:B------:R-:W-:Y:S02]  /*1900*/  SEL R9, R9, RZ, P0 ;  /* 0x000000ff09097207 */ /* 0x000fe40000000000 */
[----:B---3--:R-:W-:-:S04]  /*1910*/  SEL R0, RZ, 0x1, P0 ;  /* 0x00000001ff007807 */ /* 0x008fc80000000000 */
[----:B------:R-:W-:-:S07]  /*1920*/  LOP3.LUT R8, R8, R0, RZ, 0x3c, !PT ;  /* 0x0000000008087212 */ /* 0x000fce00078e3cff */
.L_x_23:
[----:B------:R-:W-:Y:S01]  /*1930*/  UMOV UR4, 0x400 ;  /* 0x0000040000047882 */ /* 0x000fe20000000000 */
[----:B------:R-:W-:Y:S01]  /*1940*/  SHF.L.U32 R0, R12, 0x1f, RZ ;  /* 0x0000001f0c007819 */ /* 0x000fe200000006ff */
[----:B--2---:R-:W-:Y:S02]  /*1950*/  ULEA UR4, UR15, UR4, 0x18 ;  /* 0x000000040f047291 */ /* 0x004fe4000f8ec0ff */
[----:B------:R-:W-:Y:S02]  /*1960*/  UISETP.GE.U32.AND UP0, UPT, UR51, 0xff, UPT ;  /* 0x000000ff3300788c */ /* 0x000fe4000bf06070 */
[----:B------:R-:W-:Y:S02]  /*1970*/  ULEA UR5, UR14, UR4, 0x3 ;  /* 0x000000040e057291 */ /* 0x000fe4000f8e18ff */
[----:B------:R-:W-:Y:S01]  /*1980*/  ULEA UR19, UR48, UR53, 0x1 ;  /* 0x0000003530137291 */ /* 0x000fe2000f8e08ff */
[----:B------:R-:W-:-:S03]  /*1990*/  UMOV UR13, URZ ;  /* 0x000000ff000d7c82 */ /* 0x000fc60008000000 */
[----:B------:R-:W-:-:S03]  /*19a0*/  UIMAD UR19, UR19, 0x50, URZ ;  /* 0x00000050131378a4 */ /* 0x000fc6000f8e02ff */
[----:B------:R2:W3:Y:S01]  /*19b0*/  SYNCS.PHASECHK.TRANS64.TRYWAIT P0, [UR5+0x10], R0 ;  /* 0x00001000ff0075a7 */ /* 0x0004e20008001105 */
[----:B------:R-:W-:-:S04]  /*19c0*/  ULEA.HI UR5, UR47, UR47, URZ, 0x1 ;  /* 0x0000002f2f057291 */ /* 0x000fc8000f8f08ff */
[----:B------:R-:W-:-:S04]  /*19d0*/  USHF.L.U32 UR5, UR5, 0x7, URZ ;  /* 0x0000000705057899 */ /* 0x000fc800080006ff */
[----:B------:R-:W-:-:S04]  /*19e0*/  ULOP3.LUT UR35, UR5, 0xffffff00, URZ, 0xc0, !UPT ;  /* 0xffffff0005237892 */ /* 0x000fc8000f8ec0ff */
[----:B------:R-:W-:Y:S01]  /*19f0*/  ULOP3.LUT UR35, UR35, 0x80, UR52, 0xf8, !UPT ;  /* 0x0000008023237892 */ /* 0x000fe2000f8ef834 */
[----:B------:R-:W-:Y:S11]  /*1a00*/  BRA.U !UP0, `(.L_x_25) ;  /* 0x0000000108f07547 */ /* 0x000ff6000b800000 */
[----:B------:R-:W-:Y:S01]  /*1a10*/  UMOV UR29, UR49 ;  /* 0x00000031001d7c82 */ /* 0x000fe20008000000 */
[----:B------:R-:W-:Y:S01]  /*1a20*/  UMOV UR5, UR14 ;  /* 0x0000000e00057c82 */ /* 0x000fe20008000000 */
[----:B------:R-:W-:-:S05]  /*1a30*/  UMOV UR26, 0x40 ;  /* 0x00000040001a7882 */ /* 0x000fca0000000000 */
.L_x_31:
[----:B---3--:R-:W-:Y:S01]  /*1a40*/  @P3 MOV R2, 0x1a000 ;  /* 0x0001a00000023802 */ /* 0x008fe20000000f00 */
[----:B------:R-:W-:Y:S01]  /*1a50*/  ULEA UR33, UR5, UR4, 0x3 ;  /* 0x0000000405217291 */ /* 0x000fe2000f8e18ff */
[----:B--23--:R-:W-:Y:S11]  /*1a60*/  @P0 BRA `(.L_x_26) ;  /* 0x00000000000c0947 */ /* 0x00cff60003800000 */
[----:B------:R-:W-:Y:S04]  /*1a70*/  SHF.L.U32 R3, R12, 0x1f, RZ ;  /* 0x0000001f0c037819 */ /* 0x000fe800000006ff */
[----:B------:R-:W3:Y:S02]  /*1a80*/  SYNCS.PHASECHK.TRANS64.TRYWAIT P0, [UR33+0x10], R3 ;  /* 0x00001003ff0075a7 */ /* 0x000ee40008001121 */
[----:B---3--:R-:W-:Y:S05]  /*1a90*/  @!P0 BRA `(.L_x_27) ;  /* 0x0000008400f88947 */ /* 0x008fea0003800000 */
.L_x_26:
[----:B------:R3:W-:Y:S01]  /*1aa0*/  @P3 SYNCS.ARRIVE.TRANS64 RZ, [UR33], R2 ;  /* 0x00000002ffff39a7 */ /* 0x0007e20008000021 */
[----:B------:R-:W-:Y:S02]  /*1ab0*/  ULOP3.LUT UR6, UR30, 0x2, URZ, 0xfc, !UPT ;  /* 0x000000021e067892 */ /* 0x000fe4000f8efcff */
[----:B------:R-:W-:Y:S02]  /*1ac0*/  UIADD3 UR29, UPT, UPT, UR29, 0x1, URZ ;  /* 0x000000011d1d7890 */ /* 0x000fe4000fffe0ff */
[----:B------:R-:W-:Y:S02]  /*1ad0*/  UISETP.NE.AND UP0, UPT, UR6, 0x2, UPT ;  /* 0x000000020600788c */ /* 0x000fe4000bf05270 */
[----:B------:R-:W-:Y:S07]  /*1ae0*/  UISETP.NE.AND UP2, UPT, UR29, 0x1, UPT ;  /* 0x000000011d00788c */ /* 0x000fee000bf45270 */
[----:B------:R-:W-:Y:S05]  /*1af0*/  BRA.U UP0, `(.L_x_28) ;  /* 0x0000000100047547 */ /* 0x000fea000b800000 */
[----:B------:R-:W-:Y:S05]  /*1b00*/  BPT.TRAP 0x1 ;  /* 0x000000040000795c */ /* 0x000fea0000300000 */
.L_x_28:
[----:B------:R-:W-:Y:S04]  /*1b10*/  BSSY.RECONVERGENT B0, `(.L_x_29) ;  /* 0x0000003000007945 */ /* 0x000fe80003800200 */
[----:B------:R-:W-:Y:S05]  /*1b20*/  @!P2 BRA `(.L_x_30) ;  /* 0x000000000004a947 */ /* 0x000fea0003800000 */
[----:B------:R-:W-:Y:S05]  /*1b30*/  BPT.TRAP 0x1 ;  /* 0x000000040000795c */ /* 0x000fea0000300000 */
.L_x_30:
[----:B------:R-:W-:Y:S05]  /*1b40*/  BSYNC.RECONVERGENT B0 ;  /* 0x0000000000007941 */ /* 0x000fea0003800200 */
.L_x_29:
[----:B------:R-:W-:Y:S02]  /*1b50*/  UIADD3 UR6, UPT, UPT, UR5, 0x1, URZ ;  /* 0x0000000105067890 */ /* 0x000fe4000fffe0ff */
[----:B------:R-:W-:Y:S02]  /*1b60*/  UIADD3 UR22, UP1, UPT, UR40, 0x80, URZ ;  /* 0x0000008028167890 */ /* 0x000fe4000ff3e0ff */
[----:B------:R-:W-:Y:S02]  /*1b70*/  UISETP.NE.AND UP0, UPT, UR6, 0x2, UPT ;  /* 0x000000020600788c */ /* 0x000fe4000bf05270 */
[----:B------:R-:W-:Y:S02]  /*1b80*/  ULEA UR24, UR5, UR4, 0xf ;  /* 0x0000000405187291 */ /* 0x000fe4000f8e78ff */
[----:B------:R-:W-:Y:S02]  /*1b90*/  USEL UR7, URZ, 0x1, UP0 ;  /* 0x00000001ff077887 */ /* 0x000fe40008000000 */
[----:B------:R-:W-:Y:S02]  /*1ba0*/  USEL UR14, UR6, URZ, UP0 ;  /* 0x000000ff060e7287 */ /* 0x000fe40008000000 */
[----:B------:R-:W-:Y:S02]  /*1bb0*/  ULOP3.LUT UR33, UR33, 0xfefffff8, URZ, 0xc0, !UPT ;  /* 0xfefffff821217892 */ /* 0x000fe4000f8ec0ff */
[----:B------:R-:W-:Y:S01]  /*1bc0*/  ULEA UR6, UR14, UR4, 0x3 ;  /* 0x000000040e067291 */ /* 0x000fe2000f8e18ff */
[----:B------:R-:W-:Y:S01]  /*1bd0*/  LOP3.LUT R12, R12, UR7, RZ, 0x3c, !PT ;  /* 0x000000070c0c7c12 */ /* 0x000fe2000f8e3cff */
[----:B------:R-:W-:Y:S02]  /*1be0*/  UIADD3 UR34, UPT, UPT, UR26, -0x40, URZ ;  /* 0xffffffc01a227890 */ /* 0x000fe4000fffe0ff */
[----:B------:R-:W-:Y:S01]  /*1bf0*/  UIADD3.X UR23, UPT, UPT, URZ, UR41, URZ, UP1, !UPT ;  /* 0x00000029ff177290 */ /* 0x000fe20008ffe4ff */
[----:B--2---:R-:W-:Y:S01]  /*1c00*/  SHF.L.U32 R0, R12, 0x1f, RZ ;  /* 0x0000001f0c007819 */ /* 0x004fe200000006ff */
[----:B------:R-:W-:Y:S01]  /*1c10*/  UIADD3 UR32, UPT, UPT, UR24, 0x14400, URZ ;  /* 0x0001440018207890 */ /* 0x000fe2000fffe0ff */
[----:B------:R-:W-:Y:S02]  /*1c20*/  UMOV UR38, 0x0 ;  /* 0x0000000000267882 */ /* 0x000fe40000000000 */
[----:B------:R4:W2:Y:S01]  /*1c30*/  SYNCS.PHASECHK.TRANS64.TRYWAIT P0, [UR6+0x10], R0 ;  /* 0x00001000ff0075a7 */ /* 0x0008a20008001106 */
[----:B------:R-:W-:Y:S01]  /*1c40*/  UMOV UR39, 0x10000000 ;  /* 0x1000000000277882 */ /* 0x000fe20000000000 */
[----:B------:R-:W-:Y:S02]  /*1c50*/  UIADD3 UR24, UPT, UPT, UR24, 0x18400, URZ ;  /* 0x0001840018187890 */ /* 0x000fe4000fffe0ff */
[----:B------:R-:W-:Y:S02]  /*1c60*/  UIADD3 UR6, UP0, UPT, UR40, 0x180, URZ ;  /* 0x0000018028067890 */ /* 0x000fe4000ff1e0ff */
[----:B------:R-:W-:Y:S01]  /*1c70*/  UTMALDG.3D.2CTA [UR32], [UR22], desc[UR38] ;  /* 0x00002620160075b4 */ /* 0x000fe20008211000 */
[----:B------:R-:W-:Y:S01]  /*1c80*/  UIMAD UR8, UR5, 0x5000, UR4 ;  /* 0x00005000050878a4 */ /* 0x000fe2000f8e0204 */
[----:B------:R-:W-:Y:S01]  /*1c90*/  UMOV UR27, UR35 ;  /* 0x00000023001b7c82 */ /* 0x000fe20008000000 */
[----:B------:R-:W-:Y:S01]  /*1ca0*/  UMOV UR28, UR36 ;  /* 0x00000024001c7c82 */ /* 0x000fe20008000000 */
[----:B------:R-:W-:Y:S01]  /*1cb0*/  UMOV UR25, UR33 ;  /* 0x0000002100197c82 */ /* 0x000fe20008000000 */
[----:B------:R-:W-:Y:S01]  /*1cc0*/  UIADD3.X UR7, UPT, UPT, URZ, UR41, URZ, UP0, !UPT ;  /* 0x00000029ff077290 */ /* 0x000fe200087fe4ff */
[----:B------:R1:W-:Y:S01]  /*1cd0*/  UTMALDG.3D.2CTA [UR24], [UR22], desc[UR38] ;  /* 0x00002618160075b4 */ /* 0x0003e20008211000 */
[----:B------:R-:W-:Y:S01]  /*1ce0*/  UIADD3 UR16, UPT, UPT, UR8, 0x24400, URZ ;  /* 0x0002440008107890 */ /* 0x000fe2000fffe0ff */
[----:B------:R-:W-:Y:S01]  /*1cf0*/  UMOV UR20, UR36 ;  /* 0x0000002400147c82 */ /* 0x000fe20008000000 */
[----:B------:R-:W-:Y:S01]  /*1d00*/  UMOV UR17, UR33 ;  /* 0x0000002100117c82 */ /* 0x000fe20008000000 */
[----:B------:R-:W-:Y:S01]  /*1d10*/  UMOV UR18, UR34 ;  /* 0x0000002200127c82 */ /* 0x000fe20008000000 */
[----:B------:R-:W-:Y:S01]  /*1d20*/  UIADD3 UR8, UPT, UPT, UR8, 0x26c00, URZ ;  /* 0x00026c0008087890 */ /* 0x000fe2000fffe0ff */
[----:B------:R-:W-:Y:S01]  /*1d30*/  UMOV UR10, UR26 ;  /* 0x0000001a000a7c82 */ /* 0x000fe20008000000 */
[----:B------:R-:W-:Y:S03]  /*1d40*/  UMOV UR11, UR19 ;  /* 0x00000013000b7c82 */ /* 0x000fe60008000000 */
[----:B------:R4:W-:Y:S01]  /*1d50*/  UTMALDG.3D.2CTA [UR16], [UR6], desc[UR38] ;  /* 0x00002610060075b4 */ /* 0x0009e20008211000 */
[----:B------:R-:W-:Y:S01]  /*1d60*/  UMOV UR12, UR36 ;  /* 0x00000024000c7c82 */ /* 0x000fe20008000000 */
[----:B------:R-:W-:Y:S01]  /*1d70*/  UMOV UR9, UR33 ;  /* 0x0000002100097c82 */ /* 0x000fe20008000000 */
[----:B------:R-:W-:Y:S01]  /*1d80*/  UMOV UR13, UR31 ;  /* 0x0000001f000d7c82 */ /* 0x000fe20008000000 */
[----:B------:R-:W-:Y:S01]  /*1d90*/  UMOV UR5, UR14 ;  /* 0x0000000e00057c82 */ /* 0x000fe20008000000 */
[----:B------:R4:W-:Y:S01]  /*1da0*/  UTMALDG.3D.2CTA [UR8], [UR6], desc[UR38] ;  /* 0x00002608060075b4 */ /* 0x0009e20008211000 */
[----:B-1----:R-:W-:Y:S01]  /*1db0*/  UIADD3 UR26, UPT, UPT, UR26, 0x80, URZ ;  /* 0x000000801a1a7890 */ /* 0x002fe2000fffe0ff */
[----:B----4-:R-:W-:Y:S11]  /*1dc0*/  BRA.U UP2, `(.L_x_31) ;  /* 0xfffffffd021c7547 */ /* 0x010ff6000b83ffff */
.L_x_25:
[----:B------:R-:W-:Y:S01]  /*1dd0*/  ULEA UR5, UR14, UR4, 0x3 ;  /* 0x000000040e057291 */ /* 0x000fe2000f8e18ff */
[----:B--2---:R-:W-:Y:S01]  /*1de0*/  SHF.L.U32 R0, R12, 0x1f, RZ ;  /* 0x0000001f0c007819 */ /* 0x004fe200000006ff */
[----:B------:R-:W-:Y:S01]  /*1df0*/  @!P1 SYNCS.ARRIVE.TRANS64.A1T0 RZ, [UR4+0x48], RZ ;  /* 0x000048ffffff99a7 */ /* 0x000fe20008100004 */
[----:B------:R-:W-:-:S06]  /*1e00*/  UISETP.GT.AND UP0, UPT, UR46, UR45, UPT ;  /* 0x0000002d2e00728c */ /* 0x000fcc000bf04270 */
[----:B---3--:R2:W3:Y:S03]  /*1e10*/  SYNCS.PHASECHK.TRANS64.TRYWAIT P0, [UR5+0x10], R0 ;  /* 0x00001000ff0075a7 */ /* 0x0084e60008001105 */
[----:B------:R-:W-:Y:S05]  /*1e20*/  BRA.U !UP0, `(.L_x_32) ;  /* 0x0000000108e87547 */ /* 0x000fea000b800000 */
[----:B------:R-:W-:Y:S01]  /*1e30*/  UIADD3 UR29, UPT, UPT, UR50, UR13, URZ ;  /* 0x0000000d321d7290 */ /* 0x000fe2000fffe0ff */
[----:B------:R-:W-:-:S11]  /*1e40*/  UMOV UR5, UR14 ;  /* 0x0000000e00057c82 */ /* 0x000fd60008000000 */
.L_x_38:
[----:B---3--:R-:W-:Y:S01]  /*1e50*/  @P3 MOV R2, 0x1a000 ;  /* 0x0001a00000023802 */ /* 0x008fe20000000f00 */
[----:B------:R-:W-:Y:S01]  /*1e60*/  ULEA UR33, UR5, UR4, 0x3 ;  /* 0x0000000405217291 */ /* 0x000fe2000f8e18ff */
[----:B--23--:R-:W-:Y:S11]  /*1e70*/  @P0 BRA `(.L_x_33) ;  /* 0x00000000000c0947 */ /* 0x00cff60003800000 */
[----:B------:R-:W-:Y:S04]  /*1e80*/  SHF.L.U32 R3, R12, 0x1f, RZ ;  /* 0x0000001f0c037819 */ /* 0x000fe800000006ff */
[----:B------:R-:W3:Y:S02]  /*1e90*/  SYNCS.PHASECHK.TRANS64.TRYWAIT P0, [UR33+0x10], R3 ;  /* 0x00001003ff0075a7 */ /* 0x000ee40008001121 */
[----:B---3--:R-:W-:Y:S05]  /*1ea0*/  @!P0 BRA `(.L_x_34) ;  /* 0x00000084000c8947 */ /* 0x008fea0003800000 */
.L_x_33:
[----:B------:R3:W-:Y:S01]  /*1eb0*/  @P3 SYNCS.ARRIVE.TRANS64 RZ, [UR33], R2 ;  /* 0x00000002ffff39a7 */ /* 0x0007e20008000021 */
[----:B------:R-:W-:Y:S04]  /*1ec0*/  ULOP3.LUT UR6, UR30, 0x2, URZ, 0xfc, !UPT ;  /* 0x000000021e067892 */ /* 0x000fe8000f8efcff */
[----:B------:R-:W-:Y:S09]  /*1ed0*/  UISETP.NE.AND UP0, UPT, UR6, 0x2, UPT ;  /* 0x000000020600788c */ /* 0x000ff2000bf05270 */
[----:B------:R-:W-:Y:S05]  /*1ee0*/  BRA.U UP0, `(.L_x_35) ;  /* 0x0000000100047547 */ /* 0x000fea000b800000 */
[----:B------:R-:W-:Y:S05]  /*1ef0*/  BPT.TRAP 0x1 ;  /* 0x000000040000795c */ /* 0x000fea0000300000 */
.L_x_35:
[----:B------:R-:W-:Y:S04]  /*1f00*/  BSSY.RECONVERGENT B0, `(.L_x_36) ;  /* 0x0000003000007945 */ /* 0x000fe80003800200 */
[----:B------:R-:W-:Y:S05]  /*1f10*/  @!P2 BRA `(.L_x_37) ;  /* 0x000000000004a947 */ /* 0x000fea0003800000 */
[----:B------:R-:W-:Y:S05]  /*1f20*/  BPT.TRAP 0x1 ;  /* 0x000000040000795c */ /* 0x000fea0000300000 */
.L_x_37:
[----:B------:R-:W-:Y:S05]  /*1f30*/  BSYNC.RECONVERGENT B0 ;  /* 0x0000000000007941 */ /* 0x000fea0003800200 */
.L_x_36:
[----:B------:R-:W-:Y:S02]  /*1f40*/  UIADD3 UR6, UPT, UPT, UR5, 0x1, URZ ;  /* 0x0000000105067890 */ /* 0x000fe4000fffe0ff */
[----:B------:R-:W-:Y:S02]  /*1f50*/  ULEA UR24, UR5, UR4, 0xf ;  /* 0x0000000405187291 */ /* 0x000fe4000f8e78ff */
[----:B------:R-:W-:Y:S02]  /*1f60*/  UISETP.NE.AND UP0, UPT, UR6, 0x2, UPT ;  /* 0x000000020600788c */ /* 0x000fe4000bf05270 */
[----:B------:R-:W-:Y:S02]  /*1f70*/  USHF.L.U32 UR34, UR13, 0x7, URZ ;  /* 0x000000070d227899 */ /* 0x000fe400080006ff */
[----:B------:R-:W-:Y:S02]  /*1f80*/  USEL UR7, URZ, 0x1, UP0 ;  /* 0x00000001ff077887 */ /* 0x000fe40008000000 */
[----:B------:R-:W-:Y:S02]  /*1f90*/  USEL UR14, UR6, URZ, UP0 ;  /* 0x000000ff060e7287 */ /* 0x000fe40008000000 */
[----:B------:R-:W-:Y:S02]  /*1fa0*/  ULOP3.LUT UR33, UR33, 0xfefffff8, URZ, 0xc0, !UPT ;  /* 0xfefffff821217892 */ /* 0x000fe4000f8ec0ff */
[----:B------:R-:W-:Y:S01]  /*1fb0*/  ULEA UR6, UR14, UR4, 0x3 ;  /* 0x000000040e067291 */ /* 0x000fe2000f8e18ff */
[----:B------:R-:W-:Y:S01]  /*1fc0*/  LOP3.LUT R12, R12, UR7, RZ, 0x3c, !PT ;  /* 0x000000070c0c7c12 */ /* 0x000fe2000f8e3cff */
[----:B------:R-:W-:Y:S02]  /*1fd0*/  UIADD3 UR32, UPT, UPT, UR24, 0x14400, URZ ;  /* 0x0001440018207890 */ /* 0x000fe4000fffe0ff */
[----:B------:R-:W-:Y:S01]  /*1fe0*/  UIADD3 UR26, UPT, UPT, UR34, 0x40, URZ ;  /* 0x00000040221a7890 */ /* 0x000fe2000fffe0ff */
[----:B--2---:R-:W-:Y:S01]  /*1ff0*/  SHF.L.U32 R0, R12, 0x1f, RZ ;  /* 0x0000001f0c007819 */ /* 0x004fe200000006ff */
[----:B------:R-:W-:Y:S01]  /*2000*/  UIADD3 UR24, UPT, UPT, UR24, 0x18400, URZ ;  /* 0x0001840018187890 */ /* 0x000fe2000fffe0ff */
[----:B------:R-:W-:Y:S02]  /*2010*/  UMOV UR38, 0x0 ;  /* 0x0000000000267882 */ /* 0x000fe40000000000 */
[----:B------:R4:W2:Y:S01]  /*2020*/  SYNCS.PHASECHK.TRANS64.TRYWAIT P0, [UR6+0x10], R0 ;  /* 0x00001000ff0075a7 */ /* 0x0008a20008001106 */
[----:B------:R-:W-:Y:S01]  /*2030*/  UIADD3 UR6, UP1, UPT, UR40, 0x80, URZ ;  /* 0x0000008028067890 */ /* 0x000fe2000ff3e0ff */
[----:B------:R-:W-:Y:S01]  /*2040*/  UMOV UR39, 0x10000000 ;  /* 0x1000000000277882 */ /* 0x000fe20000000000 */
[----:B------:R-:W-:Y:S02]  /*2050*/  UIADD3 UR22, UP0, UPT, UR40, 0x180, URZ ;  /* 0x0000018028167890 */ /* 0x000fe4000ff1e0ff */
[----:B------:R-:W-:Y:S01]  /*2060*/  UIADD3.X UR7, UPT, UPT, URZ, UR41, URZ, UP1, !UPT ;  /* 0x00000029ff077290 */ /* 0x000fe20008ffe4ff */
[----:B------:R-:W-:Y:S01]  /*2070*/  UMOV UR27, UR35 ;  /* 0x00000023001b7c82 */ /* 0x000fe20008000000 */
[----:B------:R-:W-:Y:S01]  /*2080*/  UMOV UR28, UR36 ;  /* 0x00000024001c7c82 */ /* 0x000fe20008000000 */
[----:B------:R-:W-:Y:S01]  /*2090*/  UMOV UR25, UR33 ;  /* 0x0000002100197c82 */ /* 0x000fe20008000000 */
[----:B------:R-:W-:Y:S01]  /*20a0*/  UIADD3.X UR23, UPT, UPT, URZ, UR41, URZ, UP0, !UPT ;  /* 0x00000029ff177290 */ /* 0x000fe200087fe4ff */
[----:B------:R-:W-:Y:S01]  /*20b0*/  UMOV UR20, UR36 ;  /* 0x0000002400147c82 */ /* 0x000fe20008000000 */
[----:B------:R-:W-:Y:S03]  /*20c0*/  UMOV UR17, UR33 ;  /* 0x0000002100117c82 */ /* 0x000fe60008000000 */
[----:B------:R4:W-:Y:S01]  /*20d0*/  UTMALDG.3D.2CTA [UR32], [UR6], desc[UR38] ;  /* 0x00002620060075b4 */ /* 0x0009e20008211000 */
[----:B------:R-:W-:Y:S01]  /*20e0*/  UIMAD UR8, UR5, 0x5000, UR4 ;  /* 0x00005000050878a4 */ /* 0x000fe2000f8e0204 */
[----:B------:R-:W-:Y:S01]  /*20f0*/  UMOV UR18, UR34 ;  /* 0x0000002200127c82 */ /* 0x000fe20008000000 */
[----:B------:R-:W-:Y:S02]  /*2100*/  UMOV UR11, UR19 ;  /* 0x00000013000b7c82 */ /* 0x000fe40008000000 */
[----:B------:R-:W-:Y:S02]  /*2110*/  UIADD3 UR16, UPT, UPT, UR8, 0x24400, URZ ;  /* 0x0002440008107890 */ /* 0x000fe4000fffe0ff */
[----:B------:R-:W-:Y:S01]  /*2120*/  UIADD3 UR8, UPT, UPT, UR8, 0x26c00, URZ ;  /* 0x00026c0008087890 */ /* 0x000fe2000fffe0ff */
[----:B------:R4:W-:Y:S01]  /*2130*/  UTMALDG.3D.2CTA [UR24], [UR6], desc[UR38] ;  /* 0x00002618060075b4 */ /* 0x0009e20008211000 */
[----:B------:R-:W-:Y:S01]  /*2140*/  UMOV UR12, UR36 ;  /* 0x00000024000c7c82 */ /* 0x000fe20008000000 */
[----:B------:R-:W-:Y:S01]  /*2150*/  UMOV UR9, UR33 ;  /* 0x0000002100097c82 */ /* 0x000fe20008000000 */
[----:B------:R-:W-:Y:S01]  /*2160*/  UMOV UR10, UR26 ;  /* 0x0000001a000a7c82 */ /* 0x000fe20008000000 */
[----:B------:R-:W-:Y:S01]  /*2170*/  UIADD3 UR13, UPT, UPT, UR13, 0x1, URZ ;  /* 0x000000010d0d7890 */ /* 0x000fe2000fffe0ff */
[----:B------:R-:W-:Y:S01]  /*2180*/  UMOV UR5, UR14 ;  /* 0x0000000e00057c82 */ /* 0x000fe20008000000 */
[----:B------:R4:W-:Y:S02]  /*2190*/  UTMALDG.3D.2CTA [UR16], [UR22], desc[UR38] ;  /* 0x00002610160075b4 */ /* 0x0009e40008211000 */
[----:B------:R-:W-:Y:S01]  /*21a0*/  UISETP.NE.AND UP0, UPT, UR13, UR29, UPT ;  /* 0x0000001d0d00728c */ /* 0x000fe2000bf05270 */
[----:B------:R4:W-:Y:S08]  /*21b0*/  UTMALDG.3D.2CTA [UR8], [UR22], desc[UR38] ;  /* 0x00002608160075b4 */ /* 0x0009f00008211000 */
[----:B----4-:R-:W-:Y:S05]  /*21c0*/  BRA.U UP0, `(.L_x_38) ;  /* 0xfffffffd00207547 */ /* 0x010fea000b83ffff */
.L_x_32:
[C---:B------:R-:W-:Y:S01]  /*21d0*/  LEA R3, R11.reuse, UR4, 0x3 ;  /* 0x000000040b037c11 */ /* 0x040fe2000f8e18ff */
[----:B------:R-:W-:Y:S01]  /*21e0*/  NOP ;  /* 0x0000000000007918 */ /* 0x000fe20000000000 */
[----:B--2---:R-:W-:Y:S02]  /*21f0*/  SHF.L.U32 R0, R10, 0x1f, RZ ;  /* 0x0000001f0a007819 */ /* 0x004fe400000006ff */
[----:B------:R-:W-:Y:S02]  /*2200*/  LEA R4, R11, UR4, 0x4 ;  /* 0x000000040b047c11 */ /* 0x000fe4000f8e20ff */
[----:B---3--:R-:W2:Y:S02]  /*2210*/  SYNCS.PHASECHK.TRANS64.TRYWAIT P0, [R3+URZ+0x50], R0 ;  /* 0x00005000030075a7 */ /* 0x008ea400080011ff */
[----:B--2---:R-:W-:Y:S05]  /*2220*/  @!P0 BRA `(.L_x_39) ;  /* 0x0000008000448947 */ /* 0x004fea0003800000 */
.L_x_124:
[----:B-1----:R-:W1:Y:S01]  /*2230*/  LDS.128 R4, [R4+0xd0] ;  /* 0x0000d00004047984 */ /* 0x002e620000000c00 */
[----:B------:R-:W-:Y:S01]  /*2240*/  UISETP.GE.AND UP0, UPT, UR21, 0x1, UPT ;  /* 0x000000011500788c */ /* 0x000fe2000bf06270 */
[----:B------:R-:W-:Y:S01]  /*2250*/  @!PT LDS RZ, [RZ] ;  /* 0x00000000fffff984 */ /* 0x000fe20000000800 */
[----:B------:R-:W-:Y:S01]  /*2260*/  @!PT LDS RZ, [RZ] ;  /* 0x00000000fffff984 */ /* 0x000fe20000000800 */
[----:B------:R-:W-:Y:S01]  /*2270*/  @!PT LDS RZ, [RZ] ;  /* 0x00000000fffff984 */ /* 0x000fe20000000800 */
[----:B------:R-:W-:Y:S01]  /*2280*/  @!PT LDS RZ, [RZ] ;  /* 0x00000000fffff984 */ /* 0x000fe20000000800 */
[----:B------:R3:W-:Y:S06]  /*2290*/  MEMBAR.ALL.CTA ;  /* 0x0000000000007992 */ /* 0x0007ec0000008000 */
[----:B---3--:R-:W3:Y:S01]  /*22a0*/  FENCE.VIEW.ASYNC.S ;  /* 0x00000000000073c6 */ /* 0x008ee20000000000 */
[----:B-1----:R-:W-:-:S13]  /*22b0*/  LOP3.LUT P0, RZ, R6, 0x1, RZ, 0xc0, !PT ;  /* 0x0000000106ff7812 */ /* 0x002fda000780c0ff */
[----:B---3--:R-:W-:Y:S01]  /*22c0*/  VOTEU.ANY UP1, P0 ;  /* 0x0000000000ff7886 */ /* 0x008fe20000020100 */
[----:B------:R-:W-:-:S13]  /*22d0*/  PLOP3.LUT P0, PT, PT, PT, UP1, 0x80, 0x8 ;  /* 0x000000000008781c */ /* 0x000fda0003f0f018 */
[----:B--2---:R-:W-:Y:S02]  /*22e0*/  @P0 LOP3.LUT R0, R5, 0xffff, RZ, 0xc0, !PT ;  /* 0x0000ffff05000812 */ /* 0x004fe400078ec0ff */
[----:B------:R-:W-:Y:S02]  /*22f0*/  @P0 MOV R2, R4 ;  /* 0x0000000400020202 */ /* 0x000fe40000000f00 */
[----:B------:R-:W-:Y:S01]  /*2300*/  @P0 R2UR UR6, R0 ;  /* 0x00000000000602ca */ /* 0x000fe200000e0000 */
[----:B------:R-:W-:Y:S01]  /*2310*/  VIADD R0, R3, 0x60 ;  /* 0x0000006003007836 */ /* 0x000fe20000000000 */
[----:B------:R-:W-:Y:S02]  /*2320*/  @P0 SHF.R.U32.HI R4, RZ, 0x10, R5 ;  /* 0x00000010ff040819 */ /* 0x000fe40000011605 */
[----:B------:R-:W-:Y:S02]  /*2330*/  @P0 R2UR UR7, R2 ;  /* 0x00000000020702ca */ /* 0x000fe400000e0000 */
[----:B------:R-:W-:-:S02]  /*2340*/  PRMT R0, RZ, 0x654, R0 ;  /* 0x00000654ff007816 */ /* 0x000fc40000000000 */
[----:B------:R-:W-:Y:S02]  /*2350*/  @P0 R2UR UR5, R4 ;  /* 0x00000000040502ca */ /* 0x000fe400000e0000 */
[----:B------:R1:W-:Y:S03]  /*2360*/  SYNCS.ARRIVE.TRANS64.RED.A1T0 RZ, [R0+URZ], RZ ;  /* 0x000000ff00ff79a7 */ /* 0x0003e600081004ff */
[----:B------:R-:W-:-:S04]  /*2370*/  @UP1 UMOV UR37, UR6 ;  /* 0x0000000600251c82 */ /* 0x000fc80008000000 */
[----:B------:R-:W-:-:S04]  /*2380*/  @UP1 UMOV UR42, UR7 ;  /* 0x00000007002a1c82 */ /* 0x000fc80008000000 */
[----:B------:R-:W-:Y:S01]  /*2390*/  @UP1 UMOV UR36, UR5 ;  /* 0x0000000500241c82 */ /* 0x000fe20008000000 */
[----:B------:R-:W-:Y:S05]  /*23a0*/  BRA.U !UP0, `(.L_x_40) ;  /* 0x0000000108d47547 */ /* 0x000fea000b800000 */
[----:B------:R-:W2:Y:S01]  /*23b0*/  LDCU.128 UR16, c[0x0][0xb10] ;  /* 0x00016200ff1077ac */ /* 0x000ea20008000c00 */
[----:B------:R-:W3:Y:S01]  /*23c0*/  LDCU UR24, c[0x0][0xb20] ;  /* 0x00016400ff1877ac */ /* 0x000ee20008000800 */
[----:B------:R-:W4:Y:S01]  /*23d0*/  LDCU UR20, c[0x0][0xb0c] ;  /* 0x00016180ff1477ac */ /* 0x000f220008000800 */
[----:B------:R-:W1:Y:S01]  /*23e0*/  LDCU.64 UR8, c[0x0][0xb28] ;  /* 0x00016500ff0877ac */ /* 0x000e620008000a00 */
[----:B------:R-:W-:Y:S02]  /*23f0*/  UISETP.NE.AND UP3, UPT, UR21, 0x1, UPT ;  /* 0x000000011500788c */ /* 0x000fe4000bf65270 */
[----:B--2---:R-:W-:Y:S02]  /*2400*/  UIMAD.WIDE.U32 UR6, UR43, UR19, URZ ;  /* 0x000000132b0672a5 */ /* 0x004fe4000f8e00ff */
[----:B------:R-:W-:Y:S02]  /*2410*/  UIMAD.WIDE.U32 UR10, UR44, UR16, URZ ;  /* 0x000000102c0a72a5 */ /* 0x000fe4000f8e00ff */
[----:B------:R-:W-:-:S02]  /*2420*/  UISETP.NE.AND UP0, UPT, UR18, 0x1, UPT ;  /* 0x000000011200788c */ /* 0x000fc4000bf05270 */
[----:B------:R-:W-:Y:S01]  /*2430*/  UIMAD.WIDE.U32 UR22, UR37, UR19, URZ ;  /* 0x00000013251672a5 */ /* 0x000fe2000f8e00ff */
[----:B------:R-:W-:Y:S02]  /*2440*/  UMOV UR6, UR7 ;  /* 0x0000000700067c82 */ /* 0x000fe40008000000 */
[----:B------:R-:W-:Y:S01]  /*2450*/  UMOV UR5, UR11 ;  /* 0x0000000b00057c82 */ /* 0x000fe20008000000 */
[----:B---3--:R-:W-:Y:S02]  /*2460*/  USHF.R.U32.HI UR6, URZ, UR24, UR6 ;  /* 0x00000018ff067299 */ /* 0x008fe40008011606 */
[----:B----4-:R-:W-:Y:S02]  /*2470*/  UISETP.NE.AND UP2, UPT, UR20, 0x1, UPT ;  /* 0x000000011400788c */ /* 0x010fe4000bf45270 */
[----:B------:R-:W-:Y:S02]  /*2480*/  USHF.R.U32.HI UR5, URZ, UR17, UR5 ;  /* 0x00000011ff057299 */ /* 0x000fe40008011605 */
[----:B------:R-:W-:-:S02]  /*2490*/  USEL UR6, UR43, UR6, !UP0 ;  /* 0x000000062b067287 */ /* 0x000fc4000c000000 */
[----:B------:R-:W-:Y:S02]  /*24a0*/  USEL UR7, UR44, UR5, !UP2 ;  /* 0x000000052c077287 */ /* 0x000fe4000d000000 */
[----:B-1----:R-:W-:Y:S01]  /*24b0*/  UIMAD.WIDE.U32 UR10, UR6, UR8, URZ ;  /* 0x00000008060a72a5 */ /* 0x002fe2000f8e00ff */
[----:B------:R-:W-:Y:S01]  /*24c0*/  UMOV UR5, UR23 ;  /* 0x0000001700057c82 */ /* 0x000fe20008000000 */
[----:B------:R-:W-:Y:S02]  /*24d0*/  UIMAD.WIDE.U32 UR12, UR42, UR16, URZ ;  /* 0x000000102a0c72a5 */ /* 0x000fe4000f8e00ff */
[----:B------:R-:W-:-:S03]  /*24e0*/  UIMAD.WIDE.U32 UR22, UR7, UR8, URZ ;  /* 0x00000008071672a5 */ /* 0x000fc6000f8e00ff */
[----:B------:R-:W-:Y:S01]  /*24f0*/  UMOV UR10, UR11 ;  /* 0x0000000b000a7c82 */ /* 0x000fe20008000000 */
[----:B------:R-:W-:Y:S02]  /*2500*/  USHF.R.U32.HI UR5, URZ, UR24, UR5 ;  /* 0x00000018ff057299 */ /* 0x000fe40008011605 */
[----:B------:R-:W-:Y:S01]  /*2510*/  @UP3 USHF.R.U32.HI UR6, URZ, UR9, UR10 ;  /* 0x00000009ff063299 */ /* 0x000fe2000801160a */
[----:B------:R-:W-:Y:S01]  /*2520*/  UMOV UR12, UR13 ;  /* 0x0000000d000c7c82 */ /* 0x000fe20008000000 */
[----:B------:R-:W-:Y:S01]  /*2530*/  UMOV UR22, UR23 ;  /* 0x0000001700167c82 */ /* 0x000fe20008000000 */
[----:B------:R-:W-:Y:S02]  /*2540*/  USHF.R.U32.HI UR17, URZ, UR17, UR12 ;  /* 0x00000011ff117299 */ /* 0x000fe4000801160c */
[----:B------:R-:W-:Y:S02]  /*2550*/  USEL UR5, UR37, UR5, !UP0 ;  /* 0x0000000525057287 */ /* 0x000fe4000c000000 */
[----:B------:R-:W-:-:S02]  /*2560*/  @UP3 USHF.R.U32.HI UR7, URZ, UR9, UR22 ;  /* 0x00000009ff073299 */ /* 0x000fc40008011616 */
[----:B------:R-:W-:Y:S02]  /*2570*/  UIMAD UR10, UR21, UR6, URZ ;  /* 0x00000006150a72a4 */ /* 0x000fe4000f8e02ff */
[----:B------:R-:W-:Y:S02]  /*2580*/  USEL UR6, UR42, UR17, !UP2 ;  /* 0x000000112a067287 */ /* 0x000fe4000d000000 */
[----:B------:R-:W-:Y:S02]  /*2590*/  UIMAD UR12, UR21, UR7, URZ ;  /* 0x00000007150c72a4 */ /* 0x000fe4000f8e02ff */
[----:B------:R-:W-:Y:S02]  /*25a0*/  UISETP.GE.AND UP0, UPT, UR5, UR10, UPT ;  /* 0x0000000a0500728c */ /* 0x000fe4000bf06270 */
[----:B------:R-:W-:Y:S02]  /*25b0*/  UIMAD.WIDE.U32 UR10, UR5, UR8, URZ ;  /* 0x00000008050a72a5 */ /* 0x000fe4000f8e00ff */
[----:B------:R-:W-:-:S02]  /*25c0*/  UISETP.GE.OR UP0, UPT, UR6, UR12, UP0 ;  /* 0x0000000c0600728c */ /* 0x000fc40008706670 */
[----:B------:R-:W-:Y:S02]  /*25d0*/  UIMAD.WIDE.U32 UR12, UR6, UR8, URZ ;  /* 0x00000008060c72a5 */ /* 0x000fe4000f8e00ff */
[----:B------:R-:W-:Y:S01]  /*25e0*/  UIADD3 UR12, UPT, UPT, -UR6, URZ, URZ ;  /* 0x000000ff060c7290 */ /* 0x000fe2000fffe1ff */
[----:B------:R-:W-:Y:S01]  /*25f0*/  UMOV UR10, UR11 ;  /* 0x0000000b000a7c82 */ /* 0x000fe20008000000 */
[----:B------:R-:W-:Y:S02]  /*2600*/  UIADD3 UR11, UPT, UPT, -UR5, URZ, URZ ;  /* 0x000000ff050b7290 */ /* 0x000fe4000fffe1ff */
        /* <DEDUP_REMOVED lines=15> */
.L_x_40:
[----:B------:R-:W2:Y:S02]  /*2700*/  LDCU UR5, c[0x0][0xb30] ;  /* 0x00016600ff0577ac */ /* 0x000ea40008000800 */
[----:B--2---:R-:W-:-:S09]  /*2710*/  UISETP.NE.AND UP0, UPT, UR5, 0x1, UPT ;  /* 0x000000010500788c */ /* 0x004fd2000bf05270 */
[----:B------:R-:W-:Y:S05]  /*2720*/  BRA.U UP0, `(.L_x_41) ;  /* 0x0000000100447547 */ /* 0x000fea000b800000 */
[----:B------:R-:W2:Y:S01]  /*2730*/  LDCU.128 UR16, c[0x0][0xb10] ;  /* 0x00016200ff1077ac */ /* 0x000ea20008000c00 */
[----:B------:R-:W3:Y:S01]  /*2740*/  LDCU UR10, c[0x0][0xb0c] ;  /* 0x00016180ff0a77ac */ /* 0x000ee20008000800 */
[----:B------:R-:W4:Y:S01]  /*2750*/  LDCU UR11, c[0x0][0xb20] ;  /* 0x00016400ff0b77ac */ /* 0x000f220008000800 */
[----:B--2---:R-:W-:Y:S02]  /*2760*/  UIMAD.WIDE.U32 UR8, UR42, UR16, URZ ;  /* 0x000000102a0872a5 */ /* 0x004fe4000f8e00ff */
[----:B------:R-:W-:Y:S02]  /*2770*/  UIMAD.WIDE.U32 UR6, UR37, UR19, URZ ;  /* 0x00000013250672a5 */ /* 0x000fe4000f8e00ff */
[----:B---3--:R-:W-:Y:S02]  /*2780*/  UISETP.NE.AND UP2, UPT, UR10, 0x1, UPT ;  /* 0x000000010a00788c */ /* 0x008fe4000bf45270 */
[----:B------:R-:W-:Y:S01]  /*2790*/  UISETP.NE.AND UP0, UPT, UR18, 0x1, UPT ;  /* 0x000000011200788c */ /* 0x000fe2000bf05270 */
[----:B------:R-:W-:-:S02]  /*27a0*/  UMOV UR8, UR9 ;  /* 0x0000000900087c82 */ /* 0x000fc40008000000 */
[----:B------:R-:W-:Y:S01]  /*27b0*/  UMOV UR5, UR7 ;  /* 0x0000000700057c82 */ /* 0x000fe20008000000 */
[----:B------:R-:W-:Y:S02]  /*27c0*/  USHF.R.U32.HI UR8, URZ, UR17, UR8 ;  /* 0x00000011ff087299 */ /* 0x000fe40008011608 */
[----:B----4-:R-:W-:Y:S02]  /*27d0*/  USHF.R.U32.HI UR5, URZ, UR11, UR5 ;  /* 0x0000000bff057299 */ /* 0x010fe40008011605 */
[----:B------:R-:W-:Y:S02]  /*27e0*/  USEL UR6, UR42, UR8, !UP2 ;  /* 0x000000082a067287 */ /* 0x000fe4000d000000 */
[----:B------:R-:W-:-:S04]  /*27f0*/  USEL UR5, UR37, UR5, !UP0 ;  /* 0x0000000525057287 */ /* 0x000fc8000c000000 */
[----:B------:R-:W-:Y:S02]  /*2800*/  UIADD3 UR7, UPT, UPT, UR6, -UR5, URZ ;  /* 0x8000000506077290 */ /* 0x000fe4000fffe0ff */
[----:B------:R-:W-:Y:S02]  /*2810*/  UIADD3 UR5, UPT, UPT, -UR6, UR5, URZ ;  /* 0x0000000506057290 */ /* 0x000fe4000fffe1ff */
[----:B------:R-:W-:Y:S02]  /*2820*/  UIMAD UR37, UR7, UR18, UR37 ;  /* 0x00000012072572a4 */ /* 0x000fe4000f8e0225 */
[----:B------:R-:W-:-:S12]  /*2830*/  UIMAD UR42, UR5, UR10, UR42 ;  /* 0x0000000a052a72a4 */ /* 0x000fd8000f8e022a */
.L_x_41:
[----:B-1----:R-:W2:Y:S01]  /*2840*/  LDL R0, [R1+0x54] ;  /* 0x0000540001007983 */ /* 0x002ea20000100800 */
[----:B------:R-:W-:Y:S01]  /*2850*/  VIADD R11, R11, 0x1 ;  /* 0x000000010b0b7836 */ /* 0x000fe20000000000 */
[----:B------:R-:W-:Y:S01]  /*2860*/  PLOP3.LUT P1, PT, PT, PT, PT, 0x80, 0x8 ;  /* 0x000000000008781c */ /* 0x000fe20003f2f070 */
[----:B------:R-:W-:-:S03]  /*2870*/  UIADD3 UR47, UPT, UPT, UR42, UR61, URZ ;  /* 0x0000003d2a2f7290 */ /* 0x000fc6000fffe0ff */
[----:B------:R-:W-:-:S04]  /*2880*/  ISETP.NE.AND P0, PT, R11, 0x2, PT ;  /* 0x000000020b00780c */ /* 0x000fc80003f05270 */
[----:B------:R-:W-:Y:S02]  /*2890*/  SEL R11, R11, RZ, P0 ;  /* 0x000000ff0b0b7207 */ /* 0x000fe40000000000 */
[----:B--2---:R-:W-:Y:S02]  /*28a0*/  R2UR UR5, R0 ;  /* 0x00000000000572ca */ /* 0x004fe400000e0000 */
[----:B------:R-:W-:-:S04]  /*28b0*/  SEL R0, RZ, 0x1, P0 ;  /* 0x00000001ff007807 */ /* 0x000fc80000000000 */
[----:B------:R-:W-:-:S07]  /*28c0*/  LOP3.LUT R10, R10, R0, RZ, 0x3c, !PT ;  /* 0x000000000a0a7212 */ /* 0x000fce00078e3cff */
[----:B------:R-:W-:Y:S01]  /*28d0*/  UIADD3 UR48, UPT, UPT, UR37, UR5, URZ ;  /* 0x0000000525307290 */ /* 0x000fe2000fffe0ff */
[----:B------:R-:W-:Y:S11]  /*28e0*/  BRA.U UP1, `(.L_x_42) ;  /* 0xffffffed01d07547 */ /* 0x000ff6000b83ffff */
[----:B------:R-:W-:Y:S01]  /*28f0*/  UIADD3 UR5, UPT, UPT, UR4, 0x10, URZ ;  /* 0x0000001004057890 */ /* 0x000fe2000fffe0ff */
[----:B------:R-:W-:-:S03]  /*2900*/  SHF.L.U32 R2, R12, 0x1f, RZ ;  /* 0x0000001f0c027819 */ /* 0x000fc600000006ff */
[----:B------:R-:W-:-:S09]  /*2910*/  ULEA UR4, UR14, UR5, 0x3 ;  /* 0x000000050e047291 */ /* 0x000fd2000f8e18ff */
[----:B------:R-:W1:Y:S02]  /*2920*/  SYNCS.PHASECHK.TRANS64.TRYWAIT P0, [UR4], R2 ;  /* 0x00000002ff0075a7 */ /* 0x000e640008001104 */
[----:B-1----:R-:W-:Y:S05]  /*2930*/  @!P0 BRA `(.L_x_43) ;  /* 0x0000007800948947 */ /* 0x002fea0003800000 */
.L_x_126:
[----:B------:R-:W-:-:S04]  /*2940*/  UIADD3 UR4, UPT, UPT, UR14, 0x1, URZ ;  /* 0x000000010e047890 */ /* 0x000fc8000fffe0ff */
[----:B------:R-:W-:-:S04]  /*2950*/  UISETP.NE.AND UP0, UPT, UR4, 0x2, UPT ;  /* 0x000000020400788c */ /* 0x000fc8000bf05270 */
[----:B------:R-:W-:Y:S02]  /*2960*/  USEL UR6, URZ, 0x1, UP0 ;  /* 0x00000001ff067887 */ /* 0x000fe40008000000 */
[----:B------:R-:W-:-:S04]  /*2970*/  USEL UR4, UR4, URZ, UP0 ;  /* 0x000000ff04047287 */ /* 0x000fc80008000000 */
[----:B------:R-:W-:Y:S01]  /*2980*/  ULEA UR4, UR4, UR5, 0x3 ;  /* 0x0000000504047291 */ /* 0x000fe2000f8e18ff */
[----:B-1----:R-:W-:-:S04]  /*2990*/  LOP3.LUT R2, R12, UR6, RZ, 0x3c, !PT ;  /* 0x000000060c027c12 */ /* 0x002fc8000f8e3cff */
[----:B------:R-:W-:Y:S01]  /*29a0*/  SHF.L.U32 R2, R2, 0x1f, RZ ;  /* 0x0000001f02027819 */ /* 0x000fe200000006ff */
[----:B------:R-:W-:-:S07]  /*29b0*/  IMAD.U32 R0, RZ, RZ, UR4 ;  /* 0x00000004ff007e24 */ /* 0x000fce000f8e00ff */
.L_x_44:
[----:B-1----:R1:W2:Y:S02]  /*29c0*/  SYNCS.PHASECHK.TRANS64.TRYWAIT P0, [R0+URZ], R2 ;  /* 0x00000002000075a7 */ /* 0x0022a400080011ff */
[----:B--2---:R-:W-:Y:S05]  /*29d0*/  @!P0 NANOSLEEP.SYNCS 0x989680 ;  /* 0x009896800000895d */ /* 0x004fea0003900000 */
[----:B------:R-:W2:Y:S02]  /*29e0*/  @!P0 SYNCS.PHASECHK.TRANS64 P0, [R0+URZ], R2 ;  /* 0x00000002000085a7 */ /* 0x000ea400080010ff */
[----:B--2---:R-:W-:Y:S05]  /*29f0*/  @P0 EXIT ;  /* 0x000000000000094d */ /* 0x004fea0003800000 */
[----:B------:R-:W-:Y:S05]  /*2a00*/  BRA `(.L_x_44) ;  /* 0xfffffffc00ec7947 */ /* 0x000fea000383ffff */
.L_x_22:
[----:B------:R-:W-:-:S04]  /*2a10*/  UISETP.NE.AND UP0, UPT, UR15, URZ, UPT ;  /* 0x000000ff0f00728c */ /* 0x000fc8000bf05270 */
[----:B------:R-:W-:-:S09]  /*2a20*/  UISETP.NE.OR UP0, UPT, UR14, 0x1, UP0 ;  /* 0x000000010e00788c */ /* 0x000fd20008705670 */
[----:B------:R-:W-:Y:S05]  /*2a30*/  BRA.U UP0, `(.L_x_45) ;  /* 0x0000000500487547 */ /* 0x000fea000b800000 */
[----:B------:R-:W-:Y:S01]  /*2a40*/  ISETP.GE.U32.AND P2, PT, R0, 0x2, PT ;  /* 0x000000020000780c */ /* 0x000fe20003f46070 */
[----:B------:R-:W-:Y:S01]  /*2a50*/  IMAD.MOV.U32 R12, RZ, RZ, 0x1 ;  /* 0x00000001ff0c7424 */ /* 0x000fe200078e00ff */
[----:B------:R-:W-:Y:S02]  /*2a60*/  CS2R R10, SRZ ;  /* 0x00000000000a7805 */ /* 0x000fe4000001ff00 */
[----:B------:R-:W-:Y:S01]  /*2a70*/  CS2R R8, SRZ ;  /* 0x0000000000087805 */ /* 0x000fe2000001ff00 */
[----:B------:R-:W-:Y:S01]  /*2a80*/  UMOV UR4, 0x400 ;  /* 0x0000040000047882 */ /* 0x000fe20000000000 */
[----:B------:R-:W-:Y:S01]  /*2a90*/  UMOV UR5, URZ ;  /* 0x000000ff00057c82 */ /* 0x000fe20008000000 */
[----:B------:R-:W-:-:S12]  /*2aa0*/  ULEA UR15, UR15, UR4, 0x18 ;  /* 0x000000040f0f7291 */ /* 0x000fd8000f8ec0ff */
.L_x_49:
[----:B------:R-:W-:Y:S02]  /*2ab0*/  LEA R2, R8, UR15, 0x3 ;  /* 0x0000000f08027c11 */ /* 0x000fe4000f8e18ff */
[----:B------:R-:W-:-:S03]  /*2ac0*/  SHF.L.U32 R4, R9, 0x1f, RZ ;  /* 0x0000001f09047819 */ /* 0x000fc600000006ff */
[----:B-1----:R-:W-:Y:S01]  /*2ad0*/  VIADD R5, R2, 0xb0 ;  /* 0x000000b002057836 */ /* 0x002fe20000000000 */
[----:B------:R-:W1:Y:S02]  /*2ae0*/  SYNCS.PHASECHK.TRANS64.TRYWAIT P0, [R2+URZ+0xa0], R4 ;  /* 0x0000a004020075a7 */ /* 0x000e6400080011ff */
[----:B-1----:R-:W-:Y:S05]  /*2af0*/  @!P0 BRA `(.L_x_46) ;  /* 0x00000078003c8947 */ /* 0x002fea0003800000 */
.L_x_127:
[----:B------:R-:W-:Y:S01]  /*2b00*/  ULEA UR4, UR5, UR15, 0x3 ;  /* 0x0000000f05047291 */ /* 0x000fe2000f8e18ff */
[----:B-1----:R-:W-:Y:S01]  /*2b10*/  PRMT R2, RZ, 0x654, R5 ;  /* 0x00000654ff027816 */ /* 0x002fe20000000005 */
[----:B------:R-:W-:Y:S01]  /*2b20*/  @!P2 IMAD.MOV.U32 R4, RZ, RZ, 0x10 ;  /* 0x00000010ff04a424 */ /* 0x000fe200078e00ff */
[----:B------:R-:W-:Y:S01]  /*2b30*/  SHF.L.U32 R5, R12, 0x1f, RZ ;  /* 0x0000001f0c057819 */ /* 0x000fe200000006ff */
[----:B------:R-:W-:Y:S01]  /*2b40*/  UIADD3 UR6, UPT, UPT, UR4, 0x50, URZ ;  /* 0x0000005004067890 */ /* 0x000fe2000fffe0ff */
[----:B------:R1:W-:Y:S05]  /*2b50*/  SYNCS.ARRIVE.TRANS64.RED.A1T0 RZ, [R2+URZ], RZ ;  /* 0x000000ff02ff79a7 */ /* 0x0003ea00081004ff */
[----:B------:R-:W-:Y:S01]  /*2b60*/  IMAD.U32 R6, RZ, RZ, UR6 ;  /* 0x00000006ff067e24 */ /* 0x000fe2000f8e00ff */
[----:B------:R-:W2:Y:S04]  /*2b70*/  SYNCS.PHASECHK.TRANS64.TRYWAIT P0, [UR4+0x60], R5 ;  /* 0x00006005ff0075a7 */ /* 0x000ea80008001104 */
[----:B------:R-:W-:Y:S01]  /*2b80*/  PRMT R6, R0, 0x654, R6 ;  /* 0x0000065400067816 */ /* 0x000fe20000000006 */
[----:B-12---:R-:W-:Y:S06]  /*2b90*/  @!P0 BRA `(.L_x_47) ;  /* 0x0000007800288947 */ /* 0x006fec0003800000 */
.L_x_129:
[----:B------:R-:W-:Y:S01]  /*2ba0*/  ULEA UR6, UR5, UR15, 0x4 ;  /* 0x0000000f05067291 */ /* 0x000fe2000f8e20ff */
[----:B------:R-:W-:Y:S01]  /*2bb0*/  SEL R3, R6, R3, !P2 ;  /* 0x0000000306037207 */ /* 0x000fe20005000000 */
[----:B------:R-:W-:Y:S01]  /*2bc0*/  UIADD3 UR7, UPT, UPT, UR4, 0x50, URZ ;  /* 0x0000005004077890 */ /* 0x000fe2000fffe0ff */
[----:B-1----:R-:W-:Y:S01]  /*2bd0*/  LEA R2, R11, UR15, 0x3 ;  /* 0x0000000f0b027c11 */ /* 0x002fe2000f8e18ff */
[----:B------:R-:W-:Y:S01]  /*2be0*/  UIADD3 UR6, UPT, UPT, UR6, 0xd0, URZ ;  /* 0x000000d006067890 */ /* 0x000fe2000fffe0ff */
[----:B------:R1:W-:Y:S01]  /*2bf0*/  @!P2 SYNCS.ARRIVE.TRANS64.RED RZ, [R3+URZ], R4 ;  /* 0x0000000403ffa9a7 */ /* 0x0003e200080004ff */
[----:B------:R-:W-:Y:S01]  /*2c00*/  UIADD3 UR4, UPT, UPT, UR5, 0x1, URZ ;  /* 0x0000000105047890 */ /* 0x000fe2000fffe0ff */
[----:B------:R-:W-:-:S03]  /*2c10*/  VIADD R8, R8, 0x1 ;  /* 0x0000000108087836 */ /* 0x000fc60000000000 */
[----:B------:R-:W-:Y:S02]  /*2c20*/  UISETP.NE.AND UP0, UPT, UR4, 0x2, UPT ;  /* 0x000000020400788c */ /* 0x000fe4000bf05270 */
[----:B------:R-:W-:Y:S01]  /*2c30*/  ISETP.NE.AND P0, PT, R8, 0x2, PT ;  /* 0x000000020800780c */ /* 0x000fe20003f05270 */
[----:B------:R-:W-:Y:S06]  /*2c40*/  UGETNEXTWORKID.BROADCAST [UR6], [UR7] ;  /* 0x00000000060073ca */ /* 0x000fec0008000100 */
[----:B------:R-:W-:Y:S02]  /*2c50*/  USEL UR6, URZ, 0x1, UP0 ;  /* 0x00000001ff067887 */ /* 0x000fe40008000000 */
[----:B------:R-:W-:-:S04]  /*2c60*/  USEL UR5, UR4, URZ, UP0 ;  /* 0x000000ff04057287 */ /* 0x000fc80008000000 */
[----:B------:R-:W-:Y:S02]  /*2c70*/  LOP3.LUT R12, R12, UR6, RZ, 0x3c, !PT ;  /* 0x000000060c0c7c12 */ /* 0x000fe4000f8e3cff */
[----:B-1----:R-:W-:-:S04]  /*2c80*/  SHF.L.U32 R4, R10, 0x1f, RZ ;  /* 0x0000001f0a047819 */ /* 0x002fc800000006ff */
[----:B------:R-:W1:Y:S02]  /*2c90*/  SYNCS.PHASECHK.TRANS64.TRYWAIT P1, [R2+URZ+0x50], R4 ;  /* 0x00005004020075a7 */ /* 0x000e6400080211ff */
[----:B-1----:R-:W-:Y:S05]  /*2ca0*/  @!P1 BRA `(.L_x_48) ;  /* 0x0000007400fc9947 */ /* 0x002fea0003800000 */
.L_x_130:
[C---:B-1----:R-:W-:Y:S01]  /*2cb0*/  LEA R4, R11.reuse, UR15, 0x4 ;  /* 0x0000000f0b047c11 */ /* 0x042fe2000f8e20ff */
[----:B------:R-:W-:Y:S01]  /*2cc0*/  VIADD R2, R2, 0x60 ;  /* 0x0000006002027836 */ /* 0x000fe20000000000 */
[----:B------:R-:W-:Y:S01]  /*2cd0*/  SEL R8, R8, RZ, P0 ;  /* 0x000000ff08087207 */ /* 0x000fe20000000000 */
[----:B------:R-:W-:-:S03]  /*2ce0*/  VIADD R11, R11, 0x1 ;  /* 0x000000010b0b7836 */ /* 0x000fc60000000000 */
[----:B------:R-:W1:Y:S01]  /*2cf0*/  LDS.128 R4, [R4+0xd0] ;  /* 0x0000d00004047984 */ /* 0x000e620000000c00 */
[----:B------:R-:W-:Y:S02]  /*2d00*/  PRMT R2, RZ, 0x654, R2 ;  /* 0x00000654ff027816 */ /* 0x000fe40000000002 */
[C---:B------:R-:W-:Y:S01]  /*2d10*/  ISETP.NE.AND P1, PT, R11.reuse, 0x2, PT ;  /* 0x000000020b00780c */ /* 0x040fe20003f25270 */
[----:B------:R-:W-:Y:S01]  /*2d20*/  @!PT LDS RZ, [RZ] ;  /* 0x00000000fffff984 */ /* 0x000fe20000000800 */
[----:B------:R-:W-:Y:S01]  /*2d30*/  @!PT LDS RZ, [RZ] ;  /* 0x00000000fffff984 */ /* 0x000fe20000000800 */
[----:B------:R-:W-:Y:S01]  /*2d40*/  @!PT LDS RZ, [RZ] ;  /* 0x00000000fffff984 */ /* 0x000fe20000000800 */
[----:B------:R-:W-:Y:S01]  /*2d50*/  @!PT LDS RZ, [RZ] ;  /* 0x00000000fffff984 */ /* 0x000fe20000000800 */
[----:B------:R2:W-:Y:S06]  /*2d60*/  MEMBAR.ALL.CTA ;  /* 0x0000000000007992 */ /* 0x0005ec0000008000 */
[----:B--2---:R-:W2:Y:S01]  /*2d70*/  FENCE.VIEW.ASYNC.S ;  /* 0x00000000000073c6 */ /* 0x004ea20000000000 */
[----:B------:R-:W-:Y:S01]  /*2d80*/  SEL R11, R11, RZ, P1 ;  /* 0x000000ff0b0b7207 */ /* 0x000fe20000800000 */
[----:B--2---:R2:W-:Y:S01]  /*2d90*/  SYNCS.ARRIVE.TRANS64.RED.A1T0 RZ, [R2+URZ], RZ ;  /* 0x000000ff02ff79a7 */ /* 0x0045e200081004ff */
[----:B-1----:R-:W-:-:S02]  /*2da0*/  LOP3.LUT P3, RZ, R6, 0x1, RZ, 0xc0, !PT ;  /* 0x0000000106ff7812 */ /* 0x002fc4000786c0ff */
[----:B------:R-:W-:-:S04]  /*2db0*/  SEL R4, RZ, 0x1, P1 ;  /* 0x00000001ff047807 */ /* 0x000fc80000800000 */
[----:B------:R-:W-:Y:S02]  /*2dc0*/  LOP3.LUT R10, R10, R4, RZ, 0x3c, !PT ;  /* 0x000000040a0a7212 */ /* 0x000fe400078e3cff */
[----:B--2---:R-:W-:-:S04]  /*2dd0*/  SEL R2, RZ, 0x1, P0 ;  /* 0x00000001ff027807 */ /* 0x004fc80000000000 */
[----:B------:R-:W-:Y:S01]  /*2de0*/  LOP3.LUT R9, R9, R2, RZ, 0x3c, !PT ;  /* 0x0000000209097212 */ /* 0x000fe200078e3cff */
[----:B------:R-:W-:Y:S06]  /*2df0*/  @P3 BRA `(.L_x_49) ;  /* 0xfffffffc002c3947 */ /* 0x000fec000383ffff */
[----:B------:R-:W-:Y:S01]  /*2e00*/  ULEA UR4, UR5, UR15, 0x3 ;  /* 0x0000000f05047291 */ /* 0x000fe2000f8e18ff */
[----:B------:R-:W-:-:S08]  /*2e10*/  SHF.L.U32 R2, R12, 0x1f, RZ ;  /* 0x0000001f0c027819 */ /* 0x000fd000000006ff */
[----:B------:R-:W1:Y:S02]  /*2e20*/  SYNCS.PHASECHK.TRANS64 P0, [UR4+0x60], R2 ;  /* 0x00006002ff0075a7 */ /* 0x000e640008001004 */
[----:B-1----:R-:W-:Y:S05]  /*2e30*/  @P0 BRA `(.L_x_50) ;  /* 0x0000000000080947 */ /* 0x002fea0003800000 */
[----:B------:R-:W1:Y:S02]  /*2e40*/  SYNCS.PHASECHK.TRANS64.TRYWAIT P0, [UR4+0x60], R2 ;  /* 0x00006002ff0075a7 */ /* 0x000e640008001104 */
[----:B-1----:R-:W-:Y:S05]  /*2e50*/  @!P0 BRA `(.L_x_51) ;  /* 0x0000007400a48947 */ /* 0x002fea0003800000 */
.L_x_50:
[----:B------:R-:W-:-:S04]  /*2e60*/  UIADD3 UR6, UPT, UPT, UR5, 0x1, URZ ;  /* 0x0000000105067890 */ /* 0x000fc8000fffe0ff */
[----:B------:R-:W-:-:S04]  /*2e70*/  UISETP.NE.AND UP0, UPT, UR6, 0x2, UPT ;  /* 0x000000020600788c */ /* 0x000fc8000bf05270 */
[----:B------:R-:W-:Y:S02]  /*2e80*/  USEL UR7, URZ, 0x1, UP0 ;  /* 0x00000001ff077887 */ /* 0x000fe40008000000 */
[----:B------:R-:W-:-:S04]  /*2e90*/  USEL UR6, UR6, URZ, UP0 ;  /* 0x000000ff06067287 */ /* 0x000fc80008000000 */
[----:B------:R-:W-:Y:S01]  /*2ea0*/  ULEA UR6, UR6, UR15, 0x3 ;  /* 0x0000000f06067291 */ /* 0x000fe2000f8e18ff */
[----:B-1----:R-:W-:-:S04]  /*2eb0*/  LOP3.LUT R2, R12, UR7, RZ, 0x3c, !PT ;  /* 0x000000070c027c12 */ /* 0x002fc8000f8e3cff */
[----:B------:R-:W-:-:S04]  /*2ec0*/  SHF.L.U32 R0, R2, 0x1f, RZ ;  /* 0x0000001f02007819 */ /* 0x000fc800000006ff */
[----:B------:R-:W1:Y:S02]  /*2ed0*/  SYNCS.PHASECHK.TRANS64 P0, [UR6+0x60], R0 ;  /* 0x00006000ff0075a7 */ /* 0x000e640008001006 */
[----:B-1----:R-:W-:Y:S05]  /*2ee0*/  @P0 EXIT ;  /* 0x000000000000094d */ /* 0x002fea0003800000 */
[----:B------:R-:W-:Y:S02]  /*2ef0*/  SHF.L.U32 R2, R2, 0x1f, RZ ;  /* 0x0000001f02027819 */ /* 0x000fe400000006ff */
[----:B------:R-:W-:-:S07]  /*2f00*/  MOV R0, UR6 ;  /* 0x0000000600007c02 */ /* 0x000fce0008000f00 */
.L_x_52:
[----:B-1----:R1:W2:Y:S02]  /*2f10*/  SYNCS.PHASECHK.TRANS64.TRYWAIT P0, [R0+URZ+0x60], R2 ;  /* 0x00006002000075a7 */ /* 0x0022a400080011ff */
[----:B--2---:R-:W-:Y:S05]  /*2f20*/  @!P0 NANOSLEEP.SYNCS 0x989680 ;  /* 0x009896800000895d */ /* 0x004fea0003900000 */
[----:B------:R-:W2:Y:S02]  /*2f30*/  @!P0 SYNCS.PHASECHK.TRANS64 P0, [R0+URZ+0x60], R2 ;  /* 0x00006002000085a7 */ /* 0x000ea400080010ff */
[----:B--2---:R-:W-:Y:S05]  /*2f40*/  @P0 EXIT ;  /* 0x000000000000094d */ /* 0x004fea0003800000 */
[----:B------:R-:W-:Y:S05]  /*2f50*/  BRA `(.L_x_52) ;  /* 0xfffffffc00ec7947 */ /* 0x000fea000383ffff */
.L_x_45:
[----:B------:R-:W-:Y:S05]  /*2f60*/  BRA.U UP5, `(.L_x_53) ;  /* 0x0000001505247547 */ /* 0x000fea000b800000 */
[----:B------:R-:W-:Y:S01]  /*2f70*/  UMOV UR5, 0x40 ;  /* 0x0000004000057882 */ /* 0x000fe20000000000 */
[----:B------:R-:W-:Y:S01]  /*2f80*/  NOP ;  /* 0x0000000000007918 */ /* 0x000fe20000000000 */
[----:B------:R-:W-:Y:S01]  /*2f90*/  ULEA UR5, UR15, UR5, 0x18 ;  /* 0x000000050f057291 */ /* 0x000fe2000f8ec0ff */
[----:B------:R-:W-:Y:S02]  /*2fa0*/  UMOV UR4, 0x400 ;  /* 0x0000040000047882 */ /* 0x000fe40000000000 */
[----:B------:R-:W-:-:S06]  /*2fb0*/  ULEA UR15, UR15, UR4, 0x18 ;  /* 0x000000040f0f7291 */ /* 0x000fcc000f8ec0ff */
[----:B------:R-:W2:Y:S02]  /*2fc0*/  LDS.U8 R0, [UR5+0x1c] ;  /* 0x00001c05ff007984 */ /* 0x000ea40008000000 */
[----:B--2---:R-:W-:-:S13]  /*2fd0*/  ISETP.NE.AND P0, PT, R0, RZ, PT ;  /* 0x000000ff0000720c */ /* 0x004fda0003f05270 */
[----:B------:R-:W-:Y:S05]  /*2fe0*/  @P0 BRA `(.L_x_54) ;  /* 0x0000000400080947 */ /* 0x000fea0003800000 */
[----:B------:R-:W-:Y:S02]  /*2ff0*/  UISETP.NE.U32.AND UP1, UPT, UR70, 0x1, UPT ;  /* 0x000000014600788c */ /* 0x000fe4000bf25070 */
[----:B------:R-:W-:-:S07]  /*3000*/  UIADD3 UR6, UPT, UPT, UR5, 0x8, URZ ;  /* 0x0000000805067890 */ /* 0x000fce000fffe0ff */
[----:B------:R-:W-:Y:S05]  /*3010*/  BRA.U !UP1, `(.L_x_55) ;  /* 0x00000001099c7547 */ /* 0x000fea000b800000 */
[----:B------:R-:W-:Y:S01]  /*3020*/  ELECT P0, URZ, PT ;  /* 0x0000000000ff782f */ /* 0x000fe20003800000 */
[----:B------:R-:W-:-:S12]  /*3030*/  BSSY B0, `(.L_x_55) ;  /* 0x0000025000007945 */ /* 0x000fd80003800000 */
[----:B------:R-:W-:Y:S05]  /*3040*/  @!P0 BRA `(.L_x_56) ;  /* 0x00000000008c8947 */ /* 0x000fea0003800000 */
[----:B------:R-:W-:-:S05]  /*3050*/  UMOV UR4, 0x10 ;  /* 0x0000001000047882 */ /* 0x000fca0000000000 */
[----:B------:R-:W-:Y:S04]  /*3060*/  DEPBAR.LE SB2, 0x36 ;  /* 0x0000ad800000791a */ /* 0x000fe80000000000 */
[----:B------:R-:W2:Y:S02]  /*3070*/  UTCATOMSWS.2CTA.FIND_AND_SET.ALIGN UP0, UR4, UR4 ;  /* 0x00000004000475e3 */ /* 0x000ea40008200800 */
[----:B--2---:R-:W-:Y:S01]  /*3080*/  MOV R10, UR4 ;  /* 0x00000004000a7c02 */ /* 0x004fe20008000f00 */
[----:B------:R-:W-:Y:S06]  /*3090*/  BRA.U UP0, `(.L_x_57) ;  /* 0x0000000100187547 */ /* 0x000fec000b800000 */
.L_x_58:
[----:B------:R-:W-:Y:S05]  /*30a0*/  NANOSLEEP 0x64 ;  /* 0x000000640000795d */ /* 0x000fea0003800000 */
[----:B------:R-:W-:-:S05]  /*30b0*/  UMOV UR4, 0x10 ;  /* 0x0000001000047882 */ /* 0x000fca0000000000 */
[----:B------:R-:W-:Y:S04]  /*30c0*/  DEPBAR.LE SB2, 0x36 ;  /* 0x0000ad800000791a */ /* 0x000fe80000000000 */
[----:B------:R-:W2:Y:S02]  /*30d0*/  UTCATOMSWS.2CTA.FIND_AND_SET.ALIGN UP0, UR4, UR4 ;  /* 0x00000004000475e3 */ /* 0x000ea40008200800 */
[----:B--2---:R-:W-:Y:S01]  /*30e0*/  MOV R10, UR4 ;  /* 0x00000004000a7c02 */ /* 0x004fe20008000f00 */
[----:B------:R-:W-:Y:S05]  /*30f0*/  BRA.U !UP0, `(.L_x_58) ;  /* 0xfffffffd08e87547 */ /* 0x000fea000b83ffff */
.L_x_57:
[----:B------:R-:W2:Y:S01]  /*3100*/  LDS R6, [UR5+0x10] ;  /* 0x00001005ff067984 */ /* 0x000ea20008000800 */
[----:B------:R-:W-:Y:S01]  /*3110*/  IMAD.U32 R0, RZ, RZ, UR15 ;  /* 0x0000000fff007e24 */ /* 0x000fe2000f8e00ff */
[----:B------:R-:W-:-:S03]  /*3120*/  MOV R4, UR69 ;  /* 0x0000004500047c02 */ /* 0x000fc60008000f00 */
[----:B------:R-:W-:Y:S01]  /*3130*/  VIADD R0, R0, 0xf0 ;  /* 0x000000f000007836 */ /* 0x000fe20000000000 */
[----:B--2---:R-:W-:-:S04]  /*3140*/  SHF.L.U32 R6, R6, 0x1f, RZ ;  /* 0x0000001f06067819 */ /* 0x004fc800000006ff */
[----:B------:R-:W2:Y:S02]  /*3150*/  SYNCS.PHASECHK.TRANS64.TRYWAIT P0, [UR5+0x8], R6 ;  /* 0x00000806ff0075a7 */ /* 0x000ea40008001105 */
[----:B--2---:R-:W-:Y:S05]  /*3160*/  @P0 BRA `(.L_x_59) ;  /* 0x0000000000080947 */ /* 0x004fea0003800000 */
[----:B------:R-:W2:Y:S02]  /*3170*/  SYNCS.PHASECHK.TRANS64.TRYWAIT P0, [UR5+0x8], R6 ;  /* 0x00000806ff0075a7 */ /* 0x000ea40008001105 */
[----:B--2---:R-:W-:Y:S05]  /*3180*/  @!P0 BRA `(.L_x_60) ;  /* 0x0000007000f08947 */ /* 0x004fea0003800000 */
.L_x_59:
[----:B------:R-:W-:Y:S01]  /*3190*/  PRMT R4, R4, 0x654, R0 ;  /* 0x0000065404047816 */ /* 0x000fe20000000000 */
[----:B------:R-:W-:Y:S01]  /*31a0*/  HFMA2 R0, -RZ, RZ, 0, 5.9604644775390625e-08 ;  /* 0x00000001ff007431 */ /* 0x000fe200000001ff */
[----:B------:R-:W-:Y:S01]  /*31b0*/  UPRMT UR4, UR69, 0x654, UR6 ;  /* 0x0000065445047896 */ /* 0x000fe20008000006 */
[----:B------:R-:W-:Y:S02]  /*31c0*/  IMAD.MOV.U32 R8, RZ, RZ, 0xffff ;  /* 0x0000ffffff087424 */ /* 0x000fe400078e00ff */
[----:B-1----:R-:W-:Y:S02]  /*31d0*/  IMAD.MOV.U32 R6, RZ, RZ, 0x4 ;  /* 0x00000004ff067424 */ /* 0x002fe400078e00ff */
[----:B------:R-:W-:Y:S01]  /*31e0*/  IMAD.SHL.U32 R9, R10, 0x20, RZ ;  /* 0x000000200a097824 */ /* 0x000fe200078e00ff */
[----:B------:R-:W-:Y:S02]  /*31f0*/  MOV R5, UR4 ;  /* 0x0000000400057c02 */ /* 0x000fe40008000f00 */
[-C--:B------:R-:W-:Y:S01]  /*3200*/  SHF.L.U32 R8, R8, R10.reuse, RZ ;  /* 0x0000000a08087219 */ /* 0x080fe200000006ff */
[----:B------:R2:W-:Y:S01]  /*3210*/  SYNCS.ARRIVE.TRANS64.RED RZ, [UR4], R6 ;  /* 0x00000006ffff79a7 */ /* 0x0005e20008000404 */
[----:B------:R-:W-:Y:S01]  /*3220*/  SHF.L.U32 R7, R0, R10, RZ ;  /* 0x0000000a00077219 */ /* 0x000fe200000006ff */
[----:B------:R2:W-:Y:S04]  /*3230*/  STS [UR15+0xf0], R9 ;  /* 0x0000f009ff007988 */ /* 0x0005e8000800080f */
[----:B------:R2:W-:Y:S04]  /*3240*/  STAS [R4.64], R10 ;  /* 0x0000000a04007dbd */ /* 0x0005e8000c0008ff */
[----:B------:R2:W-:Y:S04]  /*3250*/  ATOMS.OR RZ, [UR5+0x14], R8 ;  /* 0x00001408ffff798c */ /* 0x0005e8000b000005 */
[----:B------:R2:W-:Y:S04]  /*3260*/  ATOMS.OR RZ, [UR5+0x18], R7 ;  /* 0x00001807ffff798c */ /* 0x0005e8000b000005 */
[----:B------:R2:W-:Y:S02]  /*3270*/  ATOMS.XOR RZ, [UR5+0x10], R0 ;  /* 0x00001000ffff798c */ /* 0x0005e4000b800005 */
.L_x_56:
[----:B------:R-:W-:Y:S05]  /*3280*/  BSYNC B0 ;  /* 0x0000000000007941 */ /* 0x000fea0003800000 */
.L_x_55:
[----:B------:R-:W-:Y:S05]  /*3290*/  BRA.U UP1, `(.L_x_61) ;  /* 0x00000001016c7547 */ /* 0x000fea000b800000 */
[----:B------:R-:W-:-:S03]  /*32a0*/  UMOV UR4, 0xffffffff ;  /* 0xffffffff00047882 */ /* 0x000fc60000000000 */
[----:B------:R-:W-:Y:S05]  /*32b0*/  BRA.DIV UR4, `(.L_x_62) ;  /* 0x0000007204bc7947 */ /* 0x000fea000b800000 */
[----:B------:R-:W-:-:S13]  /*32c0*/  ELECT P6, URZ, PT ;  /* 0x0000000000ff782f */ /* 0x000fda00038c0000 */
.L_x_134:
[----:B------:R-:W-:Y:S05]  /*32d0*/  @!P6 BRA `(.L_x_61) ;  /* 0x00000000005ce947 */ /* 0x000fea0003800000 */
[----:B--2---:R-:W2:Y:S02]  /*32e0*/  LDS R4, [UR5+0x10] ;  /* 0x00001005ff047984 */ /* 0x004ea40008000800 */
[----:B--2---:R-:W-:-:S04]  /*32f0*/  SHF.L.U32 R4, R4, 0x1f, RZ ;  /* 0x0000001f04047819 */ /* 0x004fc800000006ff */
[----:B------:R-:W2:Y:S02]  /*3300*/  SYNCS.PHASECHK.TRANS64.TRYWAIT P0, [UR5+0x8], R4 ;  /* 0x00000804ff0075a7 */ /* 0x000ea40008001105 */
[----:B--2---:R-:W-:Y:S05]  /*3310*/  @P0 BRA `(.L_x_63) ;  /* 0x0000000000080947 */ /* 0x004fea0003800000 */
[----:B------:R-:W2:Y:S02]  /*3320*/  SYNCS.PHASECHK.TRANS64.TRYWAIT P0, [UR5+0x8], R4 ;  /* 0x00000804ff0075a7 */ /* 0x000ea40008001105 */
[----:B--2---:R-:W-:Y:S05]  /*3330*/  @!P0 BRA `(.L_x_64) ;  /* 0x0000007000bc8947 */ /* 0x004fea0003800000 */
.L_x_63:
[----:B------:R-:W1:Y:S01]  /*3340*/  LDS R6, [UR15+0xf0] ;  /* 0x0000f00fff067984 */ /* 0x000e620008000800 */
[----:B--2---:R-:W-:Y:S02]  /*3350*/  HFMA2 R0, -RZ, RZ, 0, 5.9604644775390625e-08 ;  /* 0x00000001ff007431 */ /* 0x004fe400000001ff */
[----:B------:R-:W-:Y:S01]  /*3360*/  IMAD.MOV.U32 R4, RZ, RZ, 0xffff ;  /* 0x0000ffffff047424 */ /* 0x000fe200078e00ff */
[----:B------:R-:W-:Y:S01]  /*3370*/  UPRMT UR4, UR69, 0x654, UR6 ;  /* 0x0000065445047896 */ /* 0x000fe20008000006 */
[----:B-1----:R-:W-:-:S03]  /*3380*/  IMAD.SHL.U32 R5, R6, 0x20, RZ ;  /* 0x0000002006057824 */ /* 0x002fc600078e00ff */
[-C--:B------:R-:W-:Y:S02]  /*3390*/  SHF.L.U32 R4, R4, R6.reuse, RZ ;  /* 0x0000000604047219 */ /* 0x080fe400000006ff */
[----:B------:R-:W-:Y:S01]  /*33a0*/  SHF.L.U32 R6, R0, R6, RZ ;  /* 0x0000000600067219 */ /* 0x000fe200000006ff */
[----:B------:R3:W-:Y:S04]  /*33b0*/  STS [UR15+0xf0], R5 ;  /* 0x0000f005ff007988 */ /* 0x0007e8000800080f */
[----:B------:R3:W-:Y:S04]  /*33c0*/  ATOMS.OR RZ, [UR5+0x14], R4 ;  /* 0x00001404ffff798c */ /* 0x0007e8000b000005 */
[----:B------:R3:W-:Y:S01]  /*33d0*/  ATOMS.OR RZ, [UR5+0x18], R6 ;  /* 0x00001806ffff798c */ /* 0x0007e2000b000005 */
[----:B------:R-:W-:Y:S03]  /*33e0*/  SYNCS.ARRIVE.TRANS64.RED.A1T0 RZ, [UR4], RZ ;  /* 0x000000ffffff79a7 */ /* 0x000fe60008100404 */
[----:B------:R3:W-:Y:S01]  /*33f0*/  ATOMS.XOR RZ, [UR5+0x10], R0 ;  /* 0x00001000ffff798c */ /* 0x0007e2000b800005 */
[----:B------:R-:W-:Y:S05]  /*3400*/  BRA `(.L_x_61) ;  /* 0x0000000000107947 */ /* 0x000fea0003800000 */
.L_x_54:
[----:B------:R-:W-:Y:S02]  /*3410*/  MOV R0, 0xffffffff ;  /* 0xffffffff00007802 */ /* 0x000fe40000000f00 */
[----:B------:R-:W-:-:S03]  /*3420*/  MOV R4, 0x3450 ;  /* 0x0000345000047802 */ /* 0x000fc60000000f00 */
[----:B------:R2:W-:Y:S04]  /*3430*/  STS [UR15+0xf0], R0 ;  /* 0x0000f000ff007988 */ /* 0x0005e8000800080f */
[----:B-12--5:R-:W-:Y:S05]  /*3440*/  CALL.REL.NOINC `($__internal_1_$__cuda_sm10x_tcgen05_guardrail_trap_phase_invalid_during_alloc) ;  /* 0x0000007400c47944 */ /* 0x026fea0003c00000 */
.L_x_61:
[----:B------:R-:W-:Y:S05]  /*3450*/  WARPSYNC.ALL ;  /* 0x0000000000007948 */ /* 0x000fea0003800000 */
[----:B------:R-:W4:Y:S01]  /*3460*/  S2UR UR4, SR_CgaCtaId ;  /* 0x00000000000479c3 */ /* 0x000f220000008800 */
[----:B------:R-:W-:Y:S01]  /*3470*/  UMOV UR43, 0x400 ;  /* 0x00000400002b7882 */ /* 0x000fe20000000000 */
[----:B------:R-:W-:-:S06]  /*3480*/  NOP ;  /* 0x0000000000007918 */ /* 0x000fcc0000000000 */
[----:B------:R-:W-:Y:S06]  /*3490*/  BAR.ARV 0x6, 0xa0 ;  /* 0x0182800000007b1d */ /* 0x000fec0000002000 */
[----:B------:R-:W1:Y:S01]  /*34a0*/  LDCU UR6, c[0x0][0x38c] ;  /* 0x00007180ff0677ac */ /* 0x000e620008000800 */
[----:B------:R-:W-:Y:S01]  /*34b0*/  LOP3.LUT R3, R3, 0xffff, RZ, 0xc0, !PT ;  /* 0x0000ffff03037812 */ /* 0x000fe200078ec0ff */
[----:B--2---:R-:W-:Y:S01]  /*34c0*/  IMAD.MOV.U32 R10, RZ, RZ, 0x1 ;  /* 0x00000001ff0a7424 */ /* 0x004fe200078e00ff */
[----:B------:R-:W-:Y:S02]  /*34d0*/  LOP3.LUT R2, R2, 0xffff, RZ, 0xc0, !PT ;  /* 0x0000ffff02027812 */ /* 0x000fe400078ec0ff */
[----:B------:R-:W-:-:S02]  /*34e0*/  CS2R R8, SRZ ;  /* 0x0000000000087805 */ /* 0x000fc4000001ff00 */
[----:B------:R-:W-:Y:S01]  /*34f0*/  R2UR UR45, R3 ;  /* 0x00000000032d72ca */ /* 0x000fe200000e0000 */
[----:B------:R-:W-:Y:S01]  /*3500*/  UMOV UR48, URZ ;  /* 0x000000ff00307c82 */ /* 0x000fe20008000000 */
[----:B------:R-:W-:Y:S01]  /*3510*/  R2UR UR67, R2 ;  /* 0x00000000024372ca */ /* 0x000fe200000e0000 */
[----:B------:R-:W-:Y:S01]  /*3520*/  IMAD.MOV.U32 R2, RZ, RZ, RZ ;  /* 0x000000ffff027224 */ /* 0x000fe200078e00ff */
[----:B------:R-:W-:Y:S01]  /*3530*/  UMOV UR40, URZ ;  /* 0x000000ff00287c82 */ /* 0x000fe20008000000 */
[----:B----4-:R-:W-:Y:S01]  /*3540*/  ULEA UR43, UR4, UR43, 0x18 ;  /* 0x0000002b042b7291 */ /* 0x010fe2000f8ec0ff */
[----:B------:R-:W-:Y:S01]  /*3550*/  UMOV UR39, URZ ;  /* 0x000000ff00277c82 */ /* 0x000fe20008000000 */
[----:B------:R-:W-:Y:S02]  /*3560*/  UISETP.NE.AND UP3, UPT, UR70, URZ, UPT ;  /* 0x000000ff4600728c */ /* 0x000fe4000bf65270 */
[----:B------:R-:W-:Y:S02]  /*3570*/  UIADD3 UR5, UPT, UPT, UR43, 0x14400, URZ ;  /* 0x000144002b057890 */ /* 0x000fe4000fffe0ff */
[----:B------:R-:W-:-:S03]  /*3580*/  UIADD3 UR4, UPT, UPT, UR43, 0x24400, URZ ;  /* 0x000244002b047890 */ /* 0x000fc6000fffe0ff */
[----:B---3--:R-:W2:Y:S01]  /*3590*/  LDS R0, [UR43+0xf0] ;  /* 0x0000f02bff007984 */ /* 0x008ea20008000800 */
[----:B-1----:R-:W-:Y:S02]  /*35a0*/  UIADD3 UR6, UPT, UPT, UR6, 0x7f, URZ ;  /* 0x0000007f06067890 */ /* 0x002fe4000fffe0ff */
[----:B------:R-:W-:Y:S02]  /*35b0*/  USHF.R.U32.HI UR5, URZ, 0x4, UR5 ;  /* 0x00000004ff057899 */ /* 0x000fe40008011605 */
[----:B------:R-:W-:Y:S02]  /*35c0*/  USHF.R.S32.HI UR49, URZ, 0x1f, UR6 ;  /* 0x0000001fff317899 */ /* 0x000fe40008011406 */
[----:B------:R-:W-:Y:S02]  /*35d0*/  USHF.R.U32.HI UR4, URZ, 0x4, UR4 ;  /* 0x00000004ff047899 */ /* 0x000fe40008011604 */
[----:B------:R-:W-:Y:S02]  /*35e0*/  ULEA.HI UR49, UR49, UR6, URZ, 0x7 ;  /* 0x0000000631317291 */ /* 0x000fe4000f8f38ff */
[----:B------:R-:W-:-:S02]  /*35f0*/  ULOP3.LUT UR5, UR5, 0x3fff, URZ, 0xc0, !UPT ;  /* 0x00003fff05057892 */ /* 0x000fc4000f8ec0ff */
[----:B------:R-:W-:Y:S02]  /*3600*/  USHF.R.S32.HI UR49, URZ, 0x7, UR49 ;  /* 0x00000007ff317899 */ /* 0x000fe40008011431 */
[----:B------:R-:W-:Y:S02]  /*3610*/  ULOP3.LUT UR4, UR4, 0x3fff, URZ, 0xc0, !UPT ;  /* 0x00003fff04047892 */ /* 0x000fe4000f8ec0ff */
[----:B------:R-:W-:Y:S01]  /*3620*/  UISETP.LT.AND UP0, UPT, UR49, 0x1, UPT ;  /* 0x000000013100788c */ /* 0x000fe2000bf01270 */
[----:B------:R-:W-:Y:S01]  /*3630*/  UMOV UR64, 0x0 ;  /* 0x0000000000407882 */ /* 0x000fe20000000000 */
        /* <DEDUP_REMOVED lines=9> */
[----:B------:R-:W-:-:S02]  /*36d0*/  ULOP3.LUT UR46, UR5, 0x10000, URZ, 0xfc, !UPT ;  /* 0x00010000052e7892 */ /* 0x000fc4000f8efcff */
[----:B------:R-:W-:Y:S02]  /*36e0*/  ULOP3.LUT UR4, UR4, 0x10000, URZ, 0xfc, !UPT ;  /* 0x0001000004047892 */ /* 0x000fe4000f8efcff */
[----:B------:R-:W-:Y:S01]  /*36f0*/  USEL UR66, UR49, 0x1, !UP0 ;  /* 0x0000000131427887 */ /* 0x000fe2000c000000 */
[----:B------:R-:W-:Y:S01]  /*3700*/  UMOV UR54, 0x0 ;  /* 0x0000000000367882 */ /* 0x000fe20000000000 */
[----:B------:R-:W-:Y:S01]  /*3710*/  UMOV UR55, 0x10280010 ;  /* 0x1028001000377882 */ /* 0x000fe20000000000 */
[----:B------:R-:W-:Y:S01]  /*3720*/  UMOV UR52, 0x0 ;  /* 0x0000000000347882 */ /* 0x000fe20000000000 */
[----:B------:R-:W-:Y:S01]  /*3730*/  UMOV UR53, 0x10280010 ;  /* 0x1028001000357882 */ /* 0x000fe20000000000 */
[----:B------:R-:W-:Y:S01]  /*3740*/  UMOV UR50, 0x0 ;  /* 0x0000000000327882 */ /* 0x000fe20000000000 */
[----:B--2---:R-:W-:Y:S01]  /*3750*/  R2UR UR68, R0 ;  /* 0x00000000004472ca */ /* 0x004fe200000e0000 */
[----:B------:R-:W-:-:S14]  /*3760*/  UMOV UR51, 0x10280010 ;  /* 0x1028001000337882 */ /* 0x000fdc0000000000 */
.L_x_72:
[C---:B------:R-:W-:Y:S02]  /*3770*/  LEA R0, R2.reuse, UR43, 0x3 ;  /* 0x0000002b02007c11 */ /* 0x040fe4000f8e18ff */
[----:B------:R-:W-:Y:S02]  /*3780*/  SHF.L.U32 R3, R9, 0x1f, RZ ;  /* 0x0000001f09037819 */ /* 0x000fe400000006ff */
[----:B------:R-:W-:Y:S02]  /*3790*/  LEA R4, R2, UR43, 0x4 ;  /* 0x0000002b02047c11 */ /* 0x000fe4000f8e20ff */
[----:B------:R-:W1:Y:S02]  /*37a0*/  SYNCS.PHASECHK.TRANS64.TRYWAIT P0, [R0+URZ+0x50], R3 ;  /* 0x00005003000075a7 */ /* 0x000e6400080011ff */
[----:B-1----:R-:W-:Y:S05]  /*37b0*/  @!P0 BRA `(.L_x_65) ;  /* 0x0000006c00b48947 */ /* 0x002fea0003800000 */
.L_x_135:
[----:B------:R-:W2:Y:S01]  /*37c0*/  LDS.128 R4, [R4+0xd0] ;  /* 0x0000d00004047984 */ /* 0x000ea20000000c00 */
[----:B-1----:R-:W-:Y:S01]  /*37d0*/  VIADD R0, R0, 0x60 ;  /* 0x0000006000007836 */ /* 0x002fe20000000000 */
[----:B------:R-:W-:Y:S01]  /*37e0*/  IADD3 R2, PT, PT, R2, 0x1, RZ ;  /* 0x0000000102027810 */ /* 0x000fe20007ffe0ff */
[----:B------:R-:W-:Y:S01]  /*37f0*/  @!PT LDS RZ, [RZ] ;  /* 0x00000000fffff984 */ /* 0x000fe20000000800 */
[----:B------:R-:W-:Y:S01]  /*3800*/  @!PT LDS RZ, [RZ] ;  /* 0x00000000fffff984 */ /* 0x000fe20000000800 */
[----:B------:R-:W-:Y:S01]  /*3810*/  @!PT LDS RZ, [RZ] ;  /* 0x00000000fffff984 */ /* 0x000fe20000000800 */
[----:B------:R-:W-:Y:S01]  /*3820*/  @!PT LDS RZ, [RZ] ;  /* 0x00000000fffff984 */ /* 0x000fe20000000800 */
[----:B------:R1:W-:Y:S06]  /*3830*/  MEMBAR.ALL.CTA ;  /* 0x0000000000007992 */ /* 0x0003ec0000008000 */
[----:B-1----:R-:W1:Y:S01]  /*3840*/  FENCE.VIEW.ASYNC.S ;  /* 0x00000000000073c6 */ /* 0x002e620000000000 */
[----:B------:R-:W-:-:S04]  /*3850*/  PRMT R0, RZ, 0x654, R0 ;  /* 0x00000654ff007816 */ /* 0x000fc80000000000 */
[----:B-1----:R1:W-:Y:S01]  /*3860*/  SYNCS.ARRIVE.TRANS64.RED.A1T0 RZ, [R0+URZ], RZ ;  /* 0x000000ff00ff79a7 */ /* 0x0023e200081004ff */
[----:B------:R-:W-:Y:S05]  /*3870*/  BRA.U UP3, `(.L_x_66) ;  /* 0x0000000503587547 */ /* 0x000fea000b800000 */
[----:B------:R-:W3:Y:S01]  /*3880*/  LDCU UR5, c[0x0][0x38c] ;  /* 0x00007180ff0577ac */ /* 0x000ee20008000800 */
[----:B------:R-:W-:Y:S02]  /*3890*/  PLOP3.LUT P1, PT, PT, PT, PT, 0x80, 0x8 ;  /* 0x000000000008781c */ /* 0x000fe40003f2f070 */
[----:B------:R-:W-:Y:S01]  /*38a0*/  SHF.L.U32 R3, R10, 0x1f, RZ ;  /* 0x0000001f0a037819 */ /* 0x000fe200000006ff */
[----:B------:R-:W-:Y:S02]  /*38b0*/  ULEA UR47, UR48, UR43, 0x3 ;  /* 0x0000002b302f7291 */ /* 0x000fe4000f8e18ff */
[----:B------:R-:W-:Y:S02]  /*38c0*/  UIMAD UR38, UR48, 0xa0, UR68 ;  /* 0x000000a0302678a4 */ /* 0x000fe4000f8e0244 */
[----:B---3--:R-:W-:-:S06]  /*38d0*/  UISETP.GE.AND UP0, UPT, UR5, 0x1, UPT ;  /* 0x000000010500788c */ /* 0x008fcc000bf06270 */
[----:B------:R-:W-:-:S05]  /*38e0*/  PLOP3.LUT P0, PT, PT, PT, UP0, 0x80, 0x8 ;  /* 0x000000000008781c */ /* 0x000fca0003f0f008 */
[----:B------:R-:W-:-:S08]  /*38f0*/  @UP0 ULEA UR5, UR40, UR43, 0x3 ;  /* 0x0000002b28050291 */ /* 0x000fd0000f8e18ff */
[----:B-1----:R-:W-:-:S04]  /*3900*/  @P0 SHF.L.U32 R0, R8, 0x1f, RZ ;  /* 0x0000001f08000819 */ /* 0x002fc800000006ff */
[----:B------:R1:W3:Y:S01]  /*3910*/  @P0 SYNCS.PHASECHK.TRANS64.TRYWAIT P1, [UR5], R0 ;  /* 0x00000000ff0005a7 */ /* 0x0002e20008021105 */
[----:B------:R-:W4:Y:S02]  /*3920*/  SYNCS.PHASECHK.TRANS64.TRYWAIT P0, [UR47+0x88], R3 ;  /* 0x00008803ff0075a7 */ /* 0x000f24000800112f */
[----:B-1-34-:R-:W-:Y:S05]  /*3930*/  @!P0 BRA `(.L_x_67) ;  /* 0x0000006c00688947 */ /* 0x01afea0003800000 */
.L_x_137:
[----:B------:R-:W-:Y:S01]  /*3940*/  UMOV UR44, UR39 ;  /* 0x00000027002c7c82 */ /* 0x000fe20008000000 */
[----:B------:R-:W-:Y:S05]  /*3950*/  BRA.U !UP0, `(.L_x_68) ;  /* 0x0000000508107547 */ /* 0x000fea000b800000 */
[----:B------:R-:W-:Y:S02]  /*3960*/  UIADD3 UR44, UPT, UPT, UR66, UR39, URZ ;  /* 0x00000027422c7290 */ /* 0x000fe4000fffe0ff */
[----:B------:R-:W-:Y:S01]  /*3970*/  UPLOP3.LUT UP2, UPT, UPT, UPT, UPT, 0x40, 0x4 ;  /* 0x000000000004789c */ /* 0x000fe20003f4e870 */
[----:B------:R-:W-:Y:S01]  /*3980*/  UMOV UR41, UR49 ;  /* 0x0000003100297c82 */ /* 0x000fe20008000000 */
[----:B------:R-:W-:-:S09]  /*3990*/  UMOV UR5, UR40 ;  /* 0x0000002800057c82 */ /* 0x000fd20008000000 */
.L_x_71:
[----:B---3--:R-:W-:Y:S01]  /*39a0*/  ULEA UR7, UR5, UR43, 0x3 ;  /* 0x0000002b05077291 */ /* 0x008fe2000f8e18ff */
[----:B----4-:R-:W-:Y:S11]  /*39b0*/  @P1 BRA `(.L_x_69) ;  /* 0x00000000000c1947 */ /* 0x010ff60003800000 */
[----:B-1----:R-:W-:Y:S04]  /*39c0*/  SHF.L.U32 R3, R8, 0x1f, RZ ;  /* 0x0000001f08037819 */ /* 0x002fe800000006ff */
[----:B------:R-:W1:Y:S02]  /*39d0*/  SYNCS.PHASECHK.TRANS64.TRYWAIT P0, [UR7], R3 ;  /* 0x00000003ff0075a7 */ /* 0x000e640008001107 */
[----:B-1----:R-:W-:Y:S05]  /*39e0*/  @!P0 BRA `(.L_x_70) ;  /* 0x0000006c00548947 */ /* 0x002fea0003800000 */
.L_x_69:
[----:B------:R-:W-:Y:S01]  /*39f0*/  UISETP.NE.AND UP0, UPT, UR41, 0x1, UPT ;  /* 0x000000012900788c */ /* 0x000fe2000bf05270 */
[----:B------:R-:W-:Y:S01]  /*3a00*/  PLOP3.LUT P1, PT, PT, PT, PT, 0x80, 0x8 ;  /* 0x000000000008781c */ /* 0x000fe20003f2f070 */
[----:B------:R-:W-:Y:S02]  /*3a10*/  UIADD3 UR6, UPT, UPT, UR5, 0x1, URZ ;  /* 0x0000000105067890 */ /* 0x000fe4000fffe0ff */
[----:B------:R-:W-:Y:S02]  /*3a20*/  UIADD3 UR42, UPT, UPT, UR7, 0x10, URZ ;  /* 0x00000010072a7890 */ /* 0x000fe4000fffe0ff */
[----:B------:R-:W-:Y:S01]  /*3a30*/  UISETP.NE.AND UP1, UPT, UR6, 0x2, UPT ;  /* 0x000000020600788c */ /* 0x000fe2000bf25270 */
[----:B------:R-:W-:Y:S01]  /*3a40*/  PLOP3.LUT P0, PT, PT, PT, UP0, 0x80, 0x8 ;  /* 0x000000000008781c */ /* 0x000fe20003f0f008 */
[----:B------:R-:W-:Y:S02]  /*3a50*/  UIADD3 UR39, UPT, UPT, UR39, 0x1, URZ ;  /* 0x0000000127277890 */ /* 0x000fe4000fffe0ff */
[----:B------:R-:W-:Y:S02]  /*3a60*/  USEL UR8, URZ, 0x1, UP1 ;  /* 0x00000001ff087887 */ /* 0x000fe40008800000 */
[----:B------:R-:W-:Y:S02]  /*3a70*/  USEL UR40, UR6, URZ, UP1 ;  /* 0x000000ff06287287 */ /* 0x000fe40008800000 */
[----:B------:R-:W-:Y:S02]  /*3a80*/  UIADD3 UR41, UPT, UPT, UR41, -0x1, URZ ;  /* 0xffffffff29297890 */ /* 0x000fe4000fffe0ff */
[----:B------:R-:W-:Y:S01]  /*3a90*/  @UP0 ULEA UR6, UR40, UR43, 0x3 ;  /* 0x0000002b28060291 */ /* 0x000fe2000f8e18ff */
[----:B------:R-:W-:Y:S01]  /*3aa0*/  LOP3.LUT R8, R8, UR8, RZ, 0x3c, !PT ;  /* 0x0000000808087c12 */ /* 0x000fe2000f8e3cff */
[----:B------:R-:W-:Y:S02]  /*3ab0*/  ULEA UR8, UR5, UR46, 0xb ;  /* 0x0000002e05087291 */ /* 0x000fe4000f8e58ff */
[----:B------:R-:W-:Y:S01]  /*3ac0*/  UISETP.NE.AND UP0, UPT, UR39, UR44, UPT ;  /* 0x0000002c2700728c */ /* 0x000fe2000bf05270 */
[----:B-1----:R-:W-:Y:S01]  /*3ad0*/  @P0 SHF.L.U32 R0, R8, 0x1f, RZ ;  /* 0x0000001f08000819 */ /* 0x002fe200000006ff */
[----:B------:R-:W-:Y:S02]  /*3ae0*/  UIADD3 UR34, UPT, UPT, UR8, 0x2, URZ ;  /* 0x0000000208227890 */ /* 0x000fe4000fffe0ff */
[----:B------:R-:W-:Y:S01]  /*3af0*/  UIADD3 UR30, UPT, UPT, UR8, 0x4, URZ ;  /* 0x00000004081e7890 */ /* 0x000fe2000fffe0ff */
[----:B------:R3:W4:Y:S01]  /*3b00*/  @P0 SYNCS.PHASECHK.TRANS64.TRYWAIT P1, [UR6], R0 ;  /* 0x00000000ff0005a7 */ /* 0x0007220008021106 */
[----:B------:R-:W-:Y:S02]  /*3b10*/  UIMAD UR6, UR5, 0x500, UR4 ;  /* 0x00000500050678a4 */ /* 0x000fe4000f8e0204 */
[----:B------:R-:W-:Y:S02]  /*3b20*/  UIADD3 UR26, UPT, UPT, UR8, 0x6, URZ ;  /* 0x00000006081a7890 */ /* 0x000fe4000fffe0ff */
        /* <DEDUP_REMOVED lines=10> */
[----:B------:R-:W-:Y:S01]  /*3bd0*/  UIADD3 UR10, UPT, UPT, UR8, 0x406, URZ ;  /* 0x00000406080a7890 */ /* 0x000fe2000fffe0ff */
[----:B------:R-:W-:Y:S01]  /*3be0*/  UMOV UR7, 0x40004040 ;  /* 0x4000404000077882 */ /* 0x000fe20000000000 */
[----:B------:R-:W-:Y:S01]  /*3bf0*/  UMOV UR9, 0x40004040 ;  /* 0x4000404000097882 */ /* 0x000fe20000000000 */
[----:B------:R-:W-:Y:S01]  /*3c00*/  UMOV UR37, 0x40004040 ;  /* 0x4000404000257882 */ /* 0x000fe20000000000 */
[----:B------:R3:W-:Y:S01]  /*3c10*/  UTCHMMA.2CTA gdesc[UR8], gdesc[UR6], tmem[UR38], tmem[UR64], idesc[UR65], UP2 ;  /* 0x00ff4006080075ea */ /* 0x0007e20009200026 */
[----:B------:R-:W-:Y:S01]  /*3c20*/  UPLOP3.LUT UP2, UPT, UPT, UPT, UPT, 0x80, 0x8 ;  /* 0x000000000008789c */ /* 0x000fe20003f4f070 */
[----:B------:R-:W-:Y:S01]  /*3c30*/  UMOV UR35, 0x40004040 ;  /* 0x4000404000237882 */ /* 0x000fe20000000000 */
[----:B------:R-:W-:Y:S01]  /*3c40*/  UMOV UR33, 0x40004040 ;  /* 0x4000404000217882 */ /* 0x000fe20000000000 */
[----:B------:R3:W-:Y:S01]  /*3c50*/  UTCHMMA.2CTA gdesc[UR34], gdesc[UR36], tmem[UR38], tmem[UR62], idesc[UR63], UPT ;  /* 0x00ff3e24220075ea */ /* 0x0007e2000ba00026 */
        /* <DEDUP_REMOVED lines=14> */
[----:B------:R-:W-:Y:S01]  /*3d40*/  UMOV UR11, 0x40004040 ;  /* 0x40004040000b7882 */ /* 0x000fe20000000000 */
[----:B------:R3:W-:Y:S01]  /*3d50*/  UTCHMMA.2CTA gdesc[UR14], gdesc[UR16], tmem[UR38], tmem[UR52], idesc[UR53], UPT ;  /* 0x00ff34100e0075ea */ /* 0x0007e2000ba00026 */
[----:B------:R3:W-:Y:S01]  /*3d60*/  UTCHMMA.2CTA gdesc[UR10], gdesc[UR12], tmem[UR38], tmem[UR50], idesc[UR51], UPT ;  /* 0x00ff320c0a0075ea */ /* 0x0007e2000ba00026 */
[----:B------:R3:W-:Y:S01]  /*3d70*/  UTCBAR.2CTA.MULTICAST [UR42], URZ, UR45 ;  /* 0x000000ff2a0073e9 */ /* 0x0007e2000820082d */
[----:B------:R-:W-:Y:S01]  /*3d80*/  UMOV UR5, UR40 ;  /* 0x0000002800057c82 */ /* 0x000fe20008000000 */
[----:B------:R-:W-:Y:S05]  /*3d90*/  BRA.U UP0, `(.L_x_71) ;  /* 0xfffffffd00007547 */ /* 0x000fea000b83ffff */
.L_x_68:
[----:B------:R-:W-:Y:S01]  /*3da0*/  UIADD3 UR5, UPT, UPT, UR47, 0x70, URZ ;  /* 0x000000702f057890 */ /* 0x000fe2000fffe0ff */
[----:B------:R-:W-:-:S08]  /*3db0*/  UMOV UR39, UR44 ;  /* 0x0000002c00277c82 */ /* 0x000fd00008000000 */
[----:B------:R1:W-:Y:S01]  /*3dc0*/  UTCBAR.2CTA.MULTICAST [UR5], URZ, UR67 ;  /* 0x000000ff050073e9 */ /* 0x0003e20008200843 */
[----:B------:R-:W-:Y:S02]  /*3dd0*/  NOP ;  /* 0x0000000000007918 */ /* 0x000fe40000000000 */
.L_x_66:
[----:B-1----:R-:W-:Y:S01]  /*3de0*/  UIADD3 UR5, UPT, UPT, UR48, 0x1, URZ ;  /* 0x0000000130057890 */ /* 0x002fe2000fffe0ff */
[----:B--2---:R-:W-:Y:S02]  /*3df0*/  LOP3.LUT P0, RZ, R6, 0x1, RZ, 0xc0, !PT ;  /* 0x0000000106ff7812 */ /* 0x004fe4000780c0ff */
[----:B----4-:R-:W-:Y:S01]  /*3e00*/  ISETP.NE.AND P1, PT, R2, 0x2, PT ;  /* 0x000000020200780c */ /* 0x010fe20003f25270 */
[----:B------:R-:W-:-:S03]  /*3e10*/  UISETP.NE.AND UP0, UPT, UR5, 0x3, UPT ;  /* 0x000000030500788c */ /* 0x000fc6000bf05270 */
[----:B---3--:R-:W-:Y:S01]  /*3e20*/  SEL R0, RZ, 0x1, P1 ;  /* 0x00000001ff007807 */ /* 0x008fe20000800000 */
[----:B------:R-:W-:Y:S01]  /*3e30*/  USEL UR6, URZ, 0x1, UP0 ;  /* 0x00000001ff067887 */ /* 0x000fe20008000000 */
[----:B------:R-:W-:Y:S01]  /*3e40*/  SEL R2, R2, RZ, P1 ;  /* 0x000000ff02027207 */ /* 0x000fe20000800000 */
[----:B------:R-:W-:Y:S01]  /*3e50*/  USEL UR48, UR5, URZ, UP0 ;  /* 0x000000ff05307287 */ /* 0x000fe20008000000 */
[----:B------:R-:W-:-:S03]  /*3e60*/  LOP3.LUT R9, R9, R0, RZ, 0x3c, !PT ;  /* 0x0000000009097212 */ /* 0x000fc600078e3cff */
[----:B------:R-:W-:Y:S01]  /*3e70*/  LOP3.LUT R10, R10, UR6, RZ, 0x3c, !PT ;  /* 0x000000060a0a7c12 */ /* 0x000fe2000f8e3cff */
[----:B------:R-:W-:Y:S07]  /*3e80*/  @P0 BRA `(.L_x_72) ;  /* 0xfffffff800380947 */ /* 0x000fee000383ffff */
[----:B------:R-:W1:Y:S01]  /*3e90*/  S2UR UR8, SR_CgaCtaId ;  /* 0x00000000000879c3 */ /* 0x000e620000008800 */
[----:B------:R-:W-:Y:S01]  /*3ea0*/  ELECT P0, URZ, PT ;  /* 0x0000000000ff782f */ /* 0x000fe20003800000 */
[----:B------:R-:W-:Y:S01]  /*3eb0*/  HFMA2 R0, -RZ, RZ, 0, 5.9604644775390625e-08 ;  /* 0x00000001ff007431 */ /* 0x000fe200000001ff */
[----:B------:R-:W-:-:S05]  /*3ec0*/  UMOV UR4, 0x40 ;  /* 0x0000004000047882 */ /* 0x000fca0000000000 */
[----:B------:R-:W-:Y:S01]  /*3ed0*/  UVIRTCOUNT.DEALLOC.SMPOOL 0x80 ;  /* 0x000000800000784c */ /* 0x000fe20000000000 */
[----:B------:R-:W-:Y:S02]  /*3ee0*/  UISETP.NE.AND UP1, UPT, UR70, URZ, UPT ;  /* 0x000000ff4600728c */ /* 0x000fe4000bf25270 */
[----:B-1----:R-:W-:-:S09]  /*3ef0*/  ULEA UR8, UR8, UR4, 0x18 ;  /* 0x0000000408087291 */ /* 0x002fd2000f8ec0ff */
[----:B------:R1:W-:Y:S01]  /*3f00*/  @P0 STS.U8 [UR8+0x1c], R0 ;  /* 0x00001c00ff000988 */ /* 0x0003e20008000008 */
[----:B------:R-:W-:Y:S05]  /*3f10*/  BRA.U UP1, `(.L_x_73) ;  /* 0x00000001017c7547 */ /* 0x000fea000b800000 */
[----:B------:R-:W-:Y:S01]  /*3f20*/  UIADD3 UR7, UPT, UPT, UR43, 0x88, URZ ;  /* 0x000000882b077890 */ /* 0x000fe2000fffe0ff */
[----:B------:R-:W-:-:S03]  /*3f30*/  SHF.L.U32 R2, R10, 0x1f, RZ ;  /* 0x0000001f0a027819 */ /* 0x000fc600000006ff */
[----:B------:R-:W-:-:S09]  /*3f40*/  ULEA UR4, UR48, UR7, 0x3 ;  /* 0x0000000730047291 */ /* 0x000fd2000f8e18ff */
[----:B------:R-:W2:Y:S02]  /*3f50*/  SYNCS.PHASECHK.TRANS64.TRYWAIT P0, [UR4], R2 ;  /* 0x00000002ff0075a7 */ /* 0x000ea40008001104 */
[----:B--2---:R-:W-:Y:S05]  /*3f60*/  @!P0 BRA `(.L_x_74) ;  /* 0x00000068000c8947 */ /* 0x004fea0003800000 */
.L_x_140:
[----:B------:R-:W-:-:S04]  /*3f70*/  UIADD3 UR4, UPT, UPT, UR48, 0x1, URZ ;  /* 0x0000000130047890 */ /* 0x000fc8000fffe0ff */
[----:B------:R-:W-:-:S04]  /*3f80*/  UISETP.NE.AND UP0, UPT, UR4, 0x3, UPT ;  /* 0x000000030400788c */ /* 0x000fc8000bf05270 */
[----:B------:R-:W-:Y:S02]  /*3f90*/  USEL UR6, URZ, 0x1, UP0 ;  /* 0x00000001ff067887 */ /* 0x000fe40008000000 */
[----:B------:R-:W-:-:S04]  /*3fa0*/  USEL UR4, UR4, URZ, UP0 ;  /* 0x000000ff04047287 */ /* 0x000fc80008000000 */
[----:B------:R-:W-:Y:S01]  /*3fb0*/  ULEA UR5, UR4, UR7, 0x3 ;  /* 0x0000000704057291 */ /* 0x000fe2000f8e18ff */
[----:B------:R-:W-:-:S04]  /*3fc0*/  LOP3.LUT R10, R10, UR6, RZ, 0x3c, !PT ;  /* 0x000000060a0a7c12 */ /* 0x000fc8000f8e3cff */
[----:B-1----:R-:W-:-:S04]  /*3fd0*/  SHF.L.U32 R2, R10, 0x1f, RZ ;  /* 0x0000001f0a027819 */ /* 0x002fc800000006ff */
[----:B------:R-:W1:Y:S02]  /*3fe0*/  SYNCS.PHASECHK.TRANS64.TRYWAIT P0, [UR5], R2 ;  /* 0x00000002ff0075a7 */ /* 0x000e640008001105 */
[----:B-1----:R-:W-:Y:S05]  /*3ff0*/  @!P0 BRA `(.L_x_75) ;  /* 0x0000006800008947 */ /* 0x002fea0003800000 */
.L_x_142:
[----:B------:R-:W-:-:S04]  /*4000*/  UIADD3 UR4, UPT, UPT, UR4, 0x1, URZ ;  /* 0x0000000104047890 */ /* 0x000fc8000fffe0ff */
[----:B------:R-:W-:-:S04]  /*4010*/  UISETP.NE.AND UP0, UPT, UR4, 0x3, UPT ;  /* 0x000000030400788c */ /* 0x000fc8000bf05270 */
[----:B------:R-:W-:Y:S02]  /*4020*/  USEL UR5, URZ, 0x1, UP0 ;  /* 0x00000001ff057887 */ /* 0x000fe40008000000 */
[----:B------:R-:W-:-:S04]  /*4030*/  USEL UR4, UR4, URZ, UP0 ;  /* 0x000000ff04047287 */ /* 0x000fc80008000000 */
[----:B------:R-:W-:Y:S01]  /*4040*/  ULEA UR4, UR4, UR7, 0x3 ;  /* 0x0000000704047291 */ /* 0x000fe2000f8e18ff */
[----:B-1----:R-:W-:-:S04]  /*4050*/  LOP3.LUT R2, R10, UR5, RZ, 0x3c, !PT ;  /* 0x000000050a027c12 */ /* 0x002fc8000f8e3cff */
[----:B------:R-:W-:Y:S01]  /*4060*/  SHF.L.U32 R2, R2, 0x1f, RZ ;  /* 0x0000001f02027819 */ /* 0x000fe200000006ff */
[----:B------:R-:W-:-:S04]  /*4070*/  IMAD.U32 R0, RZ, RZ, UR4 ;  /* 0x00000004ff007e24 */ /* 0x000fc8000f8e00ff */
[----:B------:R1:W2:Y:S03]  /*4080*/  SYNCS.PHASECHK.TRANS64.TRYWAIT P0, [R0+URZ], R2 ;  /* 0x00000002000075a7 */ /* 0x0002a600080011ff */
[----:B--2---:R-:W-:Y:S05]  /*4090*/  @!P0 NANOSLEEP.SYNCS 0x989680 ;  /* 0x009896800000895d */ /* 0x004fea0003900000 */
[----:B------:R-:W2:Y:S02]  /*40a0*/  @!P0 SYNCS.PHASECHK.TRANS64 P0, [R0+URZ], R2 ;  /* 0x00000002000085a7 */ /* 0x000ea400080010ff */
[----:B--2---:R-:W-:Y:S05]  /*40b0*/  @P0 BRA `(.L_x_76) ;  /* 0x0000000000200947 */ /* 0x004fea0003800000 */
.L_x_77:
[----:B--2---:R2:W3:Y:S02]  /*40c0*/  SYNCS.PHASECHK.TRANS64.TRYWAIT P0, [R0+URZ], R2 ;  /* 0x00000002000075a7 */ /* 0x0044e400080011ff */
[----:B---3--:R-:W-:Y:S05]  /*40d0*/  @!P0 NANOSLEEP.SYNCS 0x989680 ;  /* 0x009896800000895d */ /* 0x008fea0003900000 */
[----:B------:R-:W3:Y:S02]  /*40e0*/  @!P0 SYNCS.PHASECHK.TRANS64 P0, [R0+URZ], R2 ;  /* 0x00000002000085a7 */ /* 0x000ee400080010ff */
[----:B---3--:R-:W-:Y:S05]  /*40f0*/  @!P0 BRA `(.L_x_77) ;  /* 0xfffffffc00f08947 */ /* 0x008fea000383ffff */
[----:B------:R-:W-:Y:S05]  /*4100*/  BRA `(.L_x_76) ;  /* 0x00000000000c7947 */ /* 0x000fea0003800000 */
.L_x_73:
[----:B------:R-:W-:-:S04]  /*4110*/  UIADD3 UR4, UPT, UPT, UR43, 0xc0, URZ ;  /* 0x000000c02b047890 */ /* 0x000fc8000fffe0ff */
[----:B------:R-:W-:-:S09]  /*4120*/  UPRMT UR4, UR69, 0x654, UR4 ;  /* 0x0000065445047896 */ /* 0x000fd20008000004 */
[----:B------:R-:W-:Y:S03]  /*4130*/  SYNCS.ARRIVE.TRANS64.RED.A1T0 RZ, [UR4], RZ ;  /* 0x000000ffffff79a7 */ /* 0x000fe60008100404 */
.L_x_76:
[----:B-12---:R-:W-:Y:S01]  /*4140*/  SHF.L.U32 R2, RZ, 0x1f, RZ ;  /* 0x0000001fff027819 */ /* 0x006fe200000006ff */
[----:B------:R-:W-:Y:S01]  /*4150*/  UIADD3 UR4, UPT, UPT, UR43, 0xc0, URZ ;  /* 0x000000c02b047890 */ /* 0x000fe2000fffe0ff */
[----:B------:R-:W-:Y:S02]  /*4160*/  PLOP3.LUT P0, PT, PT, PT, UP1, 0x80, 0x8 ;  /* 0x000000000008781c */ /* 0x000fe40003f0f018 */
[----:B------:R-:W1:Y:S02]  /*4170*/  SYNCS.PHASECHK.TRANS64.TRYWAIT P1, [UR43+0xc0], R2 ;  /* 0x0000c002ff0075a7 */ /* 0x000e64000802112b */
[----:B-1----:R-:W-:Y:S09]  /*4180*/  @!P1 BRA `(.L_x_78) ;  /* 0x0000006400b49947 */ /* 0x002ff20003800000 */
.L_x_144:
[----:B------:R-:W-:Y:S01]  /*4190*/  @!UP1 UPRMT UR4, UR69, 0x654, UR4 ;  /* 0x0000065445049896 */ /* 0x000fe20008000004 */
[----:B------:R-:W-:Y:S01]  /*41a0*/  UMOV UR5, 0xffff ;  /* 0x0000ffff00057882 */ /* 0x000fe20000000000 */
[----:B------:R-:W-:-:S07]  /*41b0*/  UMOV UR6, 0x1 ;  /* 0x0000000100067882 */ /* 0x000fce0000000000 */
[----:B------:R-:W-:Y:S01]  /*41c0*/  @!P0 SYNCS.ARRIVE.TRANS64.RED.A1T0 RZ, [UR4], RZ ;  /* 0x000000ffffff89a7 */ /* 0x000fe20008100404 */
[----:B------:R-:W-:Y:S01]  /*41d0*/  NOP ;  /* 0x0000000000007918 */ /* 0x000fe20000000000 */
[----:B-1----:R-:W1:Y:S01]  /*41e0*/  LDS R0, [UR8+0x14] ;  /* 0x00001408ff007984 */ /* 0x002e620008000800 */
[----:B------:R-:W-:-:S04]  /*41f0*/  ULOP3.LUT UR4, UR68, 0xffff, URZ, 0xc0, !UPT ;  /* 0x0000ffff44047892 */ /* 0x000fc8000f8ec0ff */
[----:B------:R-:W-:-:S04]  /*4200*/  USHF.R.U32.HI UR4, URZ, 0x5, UR4 ;  /* 0x00000005ff047899 */ /* 0x000fc80008011604 */
[----:B------:R-:W-:Y:S02]  /*4210*/  USHF.L.U32 UR5, UR5, UR4, URZ ;  /* 0x0000000405057299 */ /* 0x000fe400080006ff */
[----:B------:R-:W-:-:S04]  /*4220*/  USHF.L.U32 UR4, UR6, UR4, URZ ;  /* 0x0000000406047299 */ /* 0x000fc800080006ff */
[----:B-1----:R-:W-:-:S04]  /*4230*/  LOP3.LUT R0, R0, UR5, RZ, 0xc0, !PT ;  /* 0x0000000500007c12 */ /* 0x002fc8000f8ec0ff */
[----:B------:R-:W-:-:S13]  /*4240*/  ISETP.NE.AND P0, PT, R0, UR5, PT ;  /* 0x0000000500007c0c */ /* 0x000fda000bf05270 */
[----:B------:R-:W-:Y:S05]  /*4250*/  @P0 BRA `(.L_x_79) ;  /* 0x0000000000580947 */ /* 0x000fea0003800000 */
[----:B------:R-:W1:Y:S02]  /*4260*/  LDS R0, [UR8+0x18] ;  /* 0x00001808ff007984 */ /* 0x000e640008000800 */
[----:B-1----:R-:W-:-:S04]  /*4270*/  LOP3.LUT R0, R0, UR4, RZ, 0xc0, !PT ;  /* 0x0000000400007c12 */ /* 0x002fc8000f8ec0ff */
[----:B------:R-:W-:-:S13]  /*4280*/  ISETP.NE.AND P0, PT, R0, UR4, PT ;  /* 0x0000000400007c0c */ /* 0x000fda000bf05270 */
[----:B------:R-:W-:Y:S05]  /*4290*/  @P0 BRA `(.L_x_80) ;  /* 0x00000000003c0947 */ /* 0x000fea0003800000 */
[----:B------:R-:W1:Y:S01]  /*42a0*/  S2R R2, SR_LANEID ;  /* 0x0000000000027919 */ /* 0x000e620000000000 */
[----:B------:R-:W-:-:S06]  /*42b0*/  ULOP3.LUT UR5, URZ, UR5, URZ, 0x33, !UPT ;  /* 0x00000005ff057292 */ /* 0x000fcc000f8e33ff */
[----:B------:R-:W-:-:S04]  /*42c0*/  IMAD.U32 R0, RZ, RZ, UR5 ;  /* 0x00000005ff007e24 */ /* 0x000fc8000f8e00ff */
[----:B------:R2:W3:Y:S02]  /*42d0*/  REDUX UR7, R0 ;  /* 0x00000000000773c4 */ /* 0x0004e40000000000 */
[----:B------:R4:W-:Y:S01]  /*42e0*/  UTCATOMSWS.AND URZ, UR5 ;  /* 0x0000000500ff79e3 */ /* 0x0009e20008000000 */
[----:B--2---:R-:W-:Y:S01]  /*42f0*/  LOP3.LUT R0, RZ, UR4, RZ, 0x33, !PT ;  /* 0x00000004ff007c12 */ /* 0x004fe2000f8e33ff */
[----:B------:R-:W-:Y:S02]  /*4300*/  VOTEU.ANY UR4, UPT, PT ;  /* 0x0000000000047886 */ /* 0x000fe400038e0100 */
[----:B------:R-:W-:Y:S02]  /*4310*/  UFLO.U32 UR4, UR4 ;  /* 0x00000004000472bd */ /* 0x000fe400080e0000 */
[----:B------:R-:W2:Y:S04]  /*4320*/  REDUX UR6, R0 ;  /* 0x00000000000673c4 */ /* 0x000ea80000000000 */
[----:B-1----:R-:W-:-:S02]  /*4330*/  ISETP.EQ.U32.AND P0, PT, R2, UR4, PT ;  /* 0x0000000402007c0c */ /* 0x002fc4000bf02070 */
[----:B---3--:R-:W-:-:S11]  /*4340*/  MOV R2, UR7 ;  /* 0x0000000700027c02 */ /* 0x008fd60008000f00 */
[----:B------:R4:W-:Y:S01]  /*4350*/  @P0 ATOMS.AND RZ, [UR8+0x14], R2 ;  /* 0x00001402ffff098c */ /* 0x0009e2000a800008 */
[----:B--2---:R-:W-:-:S05]  /*4360*/  IMAD.U32 R0, RZ, RZ, UR6 ;  /* 0x00000006ff007e24 */ /* 0x004fca000f8e00ff */
[----:B------:R4:W-:Y:S01]  /*4370*/  @P0 ATOMS.AND RZ, [UR8+0x18], R0 ;  /* 0x00001800ffff098c */ /* 0x0009e2000a800008 */
[----:B------:R-:W-:Y:S05]  /*4380*/  BRA `(.L_x_81) ;  /* 0x0000000000147947 */ /* 0x000fea0003800000 */
.L_x_80:
[----:B------:R-:W-:Y:S02]  /*4390*/  MOV R2, 0x43b0 ;  /* 0x000043b000027802 */ /* 0x000fe40000000f00 */
[----:B-----5:R-:W-:Y:S05]  /*43a0*/  CALL.REL.NOINC `($__internal_0_$__cuda_sm10x_tcgen05_guardrail_trap_col_being_dealloced_not_returned_by_alloc) ;  /* 0x0000006400e07944 */ /* 0x020fea0003c00000 */
[----:B------:R-:W-:Y:S05]  /*43b0*/  BRA `(.L_x_81) ;  /* 0x0000000000087947 */ /* 0x000fea0003800000 */
.L_x_79:
[----:B------:R-:W-:Y:S02]  /*43c0*/  MOV R2, 0x43e0 ;  /* 0x000043e000027802 */ /* 0x000fe40000000f00 */
[----:B-----5:R-:W-:Y:S05]  /*43d0*/  CALL.REL.NOINC `($__internal_2_$__cuda_sm10x_tcgen05_guardrail_trap_unallocated_columns_being_dealloced) ;  /* 0x0000006400ec7944 */ /* 0x020fea0003c00000 */
.L_x_81:
[----:B------:R-:W-:Y:S01]  /*43e0*/  NOP ;  /* 0x0000000000007918 */ /* 0x000fe20000000000 */
[----:B----4-:R-:W-:Y:S05]  /*43f0*/  EXIT ;  /* 0x000000000000794d */ /* 0x010fea0003800000 */
.L_x_53:
[----:B------:R-:W-:-:S09]  /*4400*/  UISETP.NE.OR UP0, UPT, UR14, 0x3, !UP4 ;  /* 0x000000030e00788c */ /* 0x000fd2000e705670 */
[----:B------:R-:W-:Y:S05]  /*4410*/  BRA.U UP0, `(.L_x_82) ;  /* 0x0000000d00d47547 */ /* 0x000fea000b800000 */
[----:B------:R-:W2:Y:S01]  /*4420*/  LDCU.64 UR4, c[0x0][0x888] ;  /* 0x00011100ff0477ac */ /* 0x000ea20008000a00 */
[----:B------:R-:W-:Y:S02]  /*4430*/  HFMA2 R9, -RZ, RZ, 0, 0 ;  /* 0x00000000ff097431 */ /* 0x000fe400000001ff */
[----:B------:R-:W-:Y:S01]  /*4440*/  IMAD.MOV.U32 R11, RZ, RZ, 0x1 ;  /* 0x00000001ff0b7424 */ /* 0x000fe200078e00ff */
[----:B------:R-:W-:Y:S01]  /*4450*/  MOV R8, 0xa000 ;  /* 0x0000a00000087802 */ /* 0x000fe20000000f00 */
[----:B------:R-:W3:Y:S01]  /*4460*/  LDCU UR44, c[0x0][0x370] ;  /* 0x00006e00ff2c77ac */ /* 0x000ee20008000800 */
[----:B------:R-:W-:Y:S01]  /*4470*/  IMAD.MOV.U32 R10, RZ, RZ, RZ ;  /* 0x000000ffff0a7224 */ /* 0x000fe200078e00ff */
[----:B------:R-:W3:Y:S01]  /*4480*/  LDCU.128 UR52, c[0x0][0xb10] ;  /* 0x00016200ff3477ac */ /* 0x000ee20008000c00 */
[----:B------:R-:W4:Y:S01]  /*4490*/  LDCU UR37, c[0x0][0x374] ;  /* 0x00006e80ff2577ac */ /* 0x000f220008000800 */
[----:B------:R-:W1:Y:S01]  /*44a0*/  LDCU.64 UR42, c[0x0][0x890] ;  /* 0x00011200ff2a77ac */ /* 0x000e620008000a00 */
[----:B------:R-:W1:Y:S01]  /*44b0*/  LDCU UR29, c[0x0][0xb0c] ;  /* 0x00016180ff1d77ac */ /* 0x000e620008000800 */
[----:B--2---:R-:W-:Y:S01]  /*44c0*/  UISETP.NE.U32.AND UP0, UPT, UR4, URZ, UPT ;  /* 0x000000ff0400728c */ /* 0x004fe2000bf05070 */
[----:B------:R-:W2:Y:S01]  /*44d0*/  LDCU UR56, c[0x0][0xb20] ;  /* 0x00016400ff3877ac */ /* 0x000ea20008000800 */
[----:B------:R-:W2:Y:S01]  /*44e0*/  LDCU UR4, c[0x0][0xb30] ;  /* 0x00016600ff0477ac */ /* 0x000ea20008000800 */
[----:B---3--:R-:W-:-:S02]  /*44f0*/  UIMAD.WIDE.U32 UR8, UR44, UR52, URZ ;  /* 0x000000342c0872a5 */ /* 0x008fc4000f8e00ff */
[----:B----4-:R-:W-:Y:S02]  /*4500*/  UIMAD.WIDE.U32 UR10, UR37, UR55, URZ ;  /* 0x00000037250a72a5 */ /* 0x010fe4000f8e00ff */
[----:B-1----:R-:W-:Y:S02]  /*4510*/  UISETP.NE.U32.AND UP6, UPT, UR42, URZ, UPT ;  /* 0x000000ff2a00728c */ /* 0x002fe4000bfc5070 */
[----:B------:R-:W-:Y:S01]  /*4520*/  UISETP.NE.AND.EX UP5, UPT, UR5, URZ, UPT, UP0 ;  /* 0x000000ff0500728c */ /* 0x000fe2000bfa5300 */
[----:B------:R-:W-:Y:S01]  /*4530*/  UMOV UR6, 0x400 ;  /* 0x0000040000067882 */ /* 0x000fe20000000000 */
[----:B------:R-:W-:Y:S01]  /*4540*/  UISETP.NE.AND UP0, UPT, UR21, 0x1, UPT ;  /* 0x000000011500788c */ /* 0x000fe2000bf05270 */
[----:B------:R-:W-:Y:S01]  /*4550*/  UMOV UR8, UR9 ;  /* 0x0000000900087c82 */ /* 0x000fe20008000000 */
[----:B------:R-:W-:Y:S01]  /*4560*/  UMOV UR45, UR11 ;  /* 0x0000000b002d7c82 */ /* 0x000fe20008000000 */
[----:B------:R-:W-:Y:S01]  /*4570*/  UISETP.NE.AND UP0, UPT, UR29, 0x1, UPT ;  /* 0x000000011d00788c */ /* 0x000fe2000bf05270 */
[----:B------:R-:W1:Y:S01]  /*4580*/  LDCU.64 UR50, c[0x0][0x348] ;  /* 0x00006900ff3277ac */ /* 0x000e620008000a00 */
[----:B------:R-:W-:Y:S01]  /*4590*/  UMOV UR30, URZ ;  /* 0x000000ff001e7c82 */ /* 0x000fe20008000000 */
[----:B------:R-:W-:-:S02]  /*45a0*/  UPLOP3.LUT UP1, UPT, UPT, UPT, UPT, 0x40, 0x4 ;  /* 0x000000000004789c */ /* 0x000fc40003f2e870 */
[----:B------:R-:W-:Y:S01]  /*45b0*/  UISETP.GE.AND UP3, UPT, UR21, 0x1, UPT ;  /* 0x000000011500788c */ /* 0x000fe2000bf66270 */
[----:B------:R-:W3:Y:S01]  /*45c0*/  LDCU.64 UR22, c[0x0][0xb28] ;  /* 0x00016500ff1677ac */ /* 0x000ee20008000a00 */
[----:B------:R-:W-:Y:S02]  /*45d0*/  ULEA UR6, UR15, UR6, 0x18 ;  /* 0x000000060f067291 */ /* 0x000fe4000f8ec0ff */
[----:B------:R-:W-:Y:S02]  /*45e0*/  UISETP.NE.AND.EX UP6, UPT, UR43, URZ, UPT, UP6 ;  /* 0x000000ff2b00728c */ /* 0x000fe4000bfc5360 */
[----:B------:R-:W-:Y:S02]  /*45f0*/  USHF.R.U32.HI UR46, URZ, UR53, UR8 ;  /* 0x00000035ff2e7299 */ /* 0x000fe40008011608 */
[----:B--2---:R-:W-:Y:S02]  /*4600*/  USHF.R.U32.HI UR45, URZ, UR56, UR45 ;  /* 0x00000038ff2d7299 */ /* 0x004fe4000801162d */
[----:B------:R-:W-:-:S02]  /*4610*/  UISETP.NE.AND UP0, UPT, UR54, 0x1, UPT ;  /* 0x000000013600788c */ /* 0x000fc4000bf05270 */
[----:B------:R-:W-:-:S11]  /*4620*/  UISETP.NE.AND UP4, UPT, UR4, 0x1, UPT ;  /* 0x000000010400788c */ /* 0x000fd6000bf85270 */
.L_x_90:
[C---:B------:R-:W-:Y:S02]  /*4630*/  LEA R3, R10.reuse, UR6, 0x3 ;  /* 0x000000060a037c11 */ /* 0x040fe4000f8e18ff */
[----:B------:R-:W-:Y:S02]  /*4640*/  SHF.L.U32 R0, R9, 0x1f, RZ ;  /* 0x0000001f09007819 */ /* 0x000fe400000006ff */
[----:B------:R-:W-:Y:S02]  /*4650*/  LEA R4, R10, UR6, 0x4 ;  /* 0x000000060a047c11 */ /* 0x000fe4000f8e20ff */
[----:B------:R-:W2:Y:S02]  /*4660*/  SYNCS.PHASECHK.TRANS64.TRYWAIT P0, [R3+URZ+0x50], R0 ;  /* 0x00005000030075a7 */ /* 0x000ea400080011ff */
[----:B--2---:R-:W-:Y:S05]  /*4670*/  @!P0 BRA `(.L_x_83) ;  /* 0x0000006000908947 */ /* 0x004fea0003800000 */
.L_x_145:
[----:B------:R-:W4:Y:S01]  /*4680*/  LDS.128 R4, [R4+0xd0] ;  /* 0x0000d00004047984 */ /* 0x000f220000000c00 */
[----:B------:R-:W-:Y:S01]  /*4690*/  UISETP.GE.AND UP0, UPT, UR21, 0x1, UPT ;  /* 0x000000011500788c */ /* 0x000fe2000bf06270 */
[----:B------:R-:W-:Y:S01]  /*46a0*/  @!PT LDS RZ, [RZ] ;  /* 0x00000000fffff984 */ /* 0x000fe20000000800 */
[----:B------:R-:W-:Y:S01]  /*46b0*/  @!PT LDS RZ, [RZ] ;  /* 0x00000000fffff984 */ /* 0x000fe20000000800 */
[----:B------:R-:W-:Y:S01]  /*46c0*/  @!PT LDS RZ, [RZ] ;  /* 0x00000000fffff984 */ /* 0x000fe20000000800 */
[----:B------:R-:W-:Y:S01]  /*46d0*/  @!PT LDS RZ, [RZ] ;  /* 0x00000000fffff984 */ /* 0x000fe20000000800 */
[----:B------:R1:W-:Y:S06]  /*46e0*/  MEMBAR.ALL.CTA ;  /* 0x0000000000007992 */ /* 0x0003ec0000008000 */
[----:B-1----:R-:W1:Y:S01]  /*46f0*/  FENCE.VIEW.ASYNC.S ;  /* 0x00000000000073c6 */ /* 0x002e620000000000 */
[----:B----4-:R-:W-:Y:S11]  /*4700*/  LOP3.LUT P0, RZ, R6, 0x1, RZ, 0xc0, !PT ;  /* 0x0000000106ff7812 */ /* 0x010ff6000780c0ff */
[----:B------:R-:W-:Y:S02]  /*4710*/  @!UPT UIADD3 URZ, UPT, UPT, URZ, URZ, URZ ;  /* 0x000000fffffff290 */ /* 0x000fe4000fffe0ff */
[----:B-1----:R-:W-:Y:S01]  /*4720*/  VOTEU.ANY UP3, P0 ;  /* 0x0000000000ff7886 */ /* 0x002fe20000060100 */
[----:B------:R-:W-:Y:S11]  /*4730*/  PLOP3.LUT P0, PT, PT, PT, UP3, 0x80, 0x8 ;  /* 0x000000000008781c */ /* 0x000ff60003f0f038 */
[----:B------:R-:W-:Y:S02]  /*4740*/  @!UPT UIADD3 URZ, UPT, UPT, URZ, URZ, URZ ;  /* 0x000000fffffff290 */ /* 0x000fe4000fffe0ff */
[----:B--2---:R-:W-:Y:S02]  /*4750*/  @P0 SHF.R.U32.HI R0, RZ, 0x10, R5 ;  /* 0x00000010ff000819 */ /* 0x004fe40000011605 */
[----:B------:R-:W-:Y:S02]  /*4760*/  @P0 MOV R2, R4 ;  /* 0x0000000400020202 */ /* 0x000fe40000000f00 */
[----:B------:R-:W-:Y:S01]  /*4770*/  @P0 R2UR UR4, R0 ;  /* 0x00000000000402ca */ /* 0x000fe200000e0000 */
[----:B------:R-:W-:Y:S01]  /*4780*/  VIADD R0, R3, 0x60 ;  /* 0x0000006003007836 */ /* 0x000fe20000000000 */
[----:B------:R-:W-:Y:S02]  /*4790*/  @P0 LOP3.LUT R4, R5, 0xffff, RZ, 0xc0, !PT ;  /* 0x0000ffff05040812 */ /* 0x000fe400078ec0ff */
[----:B------:R-:W-:Y:S02]  /*47a0*/  @P0 R2UR UR7, R2 ;  /* 0x00000000020702ca */ /* 0x000fe400000e0000 */
[----:B------:R-:W-:Y:S02]  /*47b0*/  PRMT R0, RZ, 0x654, R0 ;  /* 0x00000654ff007816 */ /* 0x000fe40000000000 */
[----:B------:R-:W-:Y:S02]  /*47c0*/  @P0 R2UR UR5, R4 ;  /* 0x00000000040502ca */ /* 0x000fe400000e0000 */
[----:B------:R1:W-:Y:S03]  /*47d0*/  SYNCS.ARRIVE.TRANS64.RED.A1T0 RZ, [R0+URZ], RZ ;  /* 0x000000ff00ff79a7 */ /* 0x0003e600081004ff */
[----:B------:R-:W-:Y:S04]  /*47e0*/  @UP3 UMOV UR31, UR4 ;  /* 0x00000004001f3c82 */ /* 0x000fe80008000000 */
[----:B------:R-:W-:Y:S04]  /*47f0*/  @UP3 UMOV UR14, UR7 ;  /* 0x00000007000e3c82 */ /* 0x000fe80008000000 */
[----:B------:R-:W-:Y:S01]  /*4800*/  @UP3 UMOV UR13, UR5 ;  /* 0x00000005000d3c82 */ /* 0x000fe20008000000 */
[----:B------:R-:W-:Y:S05]  /*4810*/  BRA.U !UP0, `(.L_x_84) ;  /* 0x0000000108c07547 */ /* 0x000fea000b800000 */
[----:B------:R-:W-:Y:S02]  /*4820*/  UIMAD.WIDE.U32 UR10, UR13, UR55, URZ ;  /* 0x000000370d0a72a5 */ /* 0x000fe4000f8e00ff */
[----:B------:R-:W-:Y:S02]  /*4830*/  UP2UR UR12, UPR, URZ, 0x4 ;  /* 0x00000004ff0c7883 */ /* 0x000fe40008000000 */
[----:B------:R-:W-:Y:S02]  /*4840*/  UISETP.NE.AND UP2, UPT, UR54, 0x1, UPT ;  /* 0x000000013600788c */ /* 0x000fe4000bf45270 */
[----:B------:R-:W-:Y:S02]  /*4850*/  UIMAD.WIDE.U32 UR16, UR14, UR52, URZ ;  /* 0x000000340e1072a5 */ /* 0x000fe4000f8e00ff */
[----:B------:R-:W-:Y:S02]  /*4860*/  USEL UR4, UR37, UR45, !UP2 ;  /* 0x0000002d25047287 */ /* 0x000fe4000d000000 */
[----:B------:R-:W-:Y:S02]  /*4870*/  UISETP.NE.AND UP0, UPT, UR29, 0x1, UPT ;  /* 0x000000011d00788c */ /* 0x000fe4000bf05270 */
[----:B------:R-:W-:Y:S02]  /*4880*/  UP2UR UR20, UPR, URZ, 0x2 ;  /* 0x00000002ff147883 */ /* 0x000fe40008000000 */
[----:B------:R-:W-:Y:S02]  /*4890*/  UISETP.NE.AND UP1, UPT, UR21, 0x1, UPT ;  /* 0x000000011500788c */ /* 0x000fe4000bf25270 */
[----:B---3--:R-:W-:Y:S02]  /*48a0*/  UIMAD.WIDE.U32 UR18, UR4, UR22, URZ ;  /* 0x00000016041272a5 */ /* 0x008fe4000f8e00ff */
[----:B------:R-:W-:Y:S01]  /*48b0*/  USEL UR8, UR44, UR46, !UP0 ;  /* 0x0000002e2c087287 */ /* 0x000fe2000c000000 */
[----:B------:R-:W-:Y:S02]  /*48c0*/  UMOV UR5, UR11 ;  /* 0x0000000b00057c82 */ /* 0x000fe40008000000 */
[----:B------:R-:W-:Y:S02]  /*48d0*/  USHF.R.U32.HI UR7, URZ, UR56, UR5 ;  /* 0x00000038ff077299 */ /* 0x000fe40008011605 */
[----:B------:R-:W-:Y:S02]  /*48e0*/  UIMAD.WIDE.U32 UR24, UR8, UR22, URZ ;  /* 0x00000016081872a5 */ /* 0x000fe4000f8e00ff */
[----:B------:R-:W-:Y:S02]  /*48f0*/  USEL UR7, UR13, UR7, !UP2 ;  /* 0x000000070d077287 */ /* 0x000fe4000d000000 */
[----:B------:R-:W-:Y:S02]  /*4900*/  UISETP.NE.AND UP2, UPT, UR12, URZ, UPT ;  /* 0x000000ff0c00728c */ /* 0x000fe4000bf45270 */
[----:B------:R-:W-:Y:S01]  /*4910*/  UIMAD.WIDE.U32 UR10, UR7, UR22, URZ ;  /* 0x00000016070a72a5 */ /* 0x000fe2000f8e00ff */
[----:B------:R-:W-:Y:S02]  /*4920*/  UMOV UR5, UR17 ;  /* 0x0000001100057c82 */ /* 0x000fe40008000000 */
[----:B------:R-:W-:Y:S03]  /*4930*/  USHF.R.U32.HI UR9, URZ, UR53, UR5 ;  /* 0x00000035ff097299 */ /* 0x000fe60008011605 */
[----:B------:R-:W-:Y:S02]  /*4940*/  UMOV UR5, UR19 ;  /* 0x0000001300057c82 */ /* 0x000fe40008000000 */
[----:B------:R-:W-:Y:S03]  /*4950*/  @UP1 USHF.R.U32.HI UR4, URZ, UR23, UR5 ;  /* 0x00000017ff041299 */ /* 0x000fe60008011605 */
[----:B------:R-:W-:Y:S01]  /*4960*/  UMOV UR5, UR25 ;  /* 0x0000001900057c82 */ /* 0x000fe20008000000 */
[----:B------:R-:W-:Y:S02]  /*4970*/  UIMAD UR4, UR21, UR4, URZ ;  /* 0x00000004150472a4 */ /* 0x000fe4000f8e02ff */
[----:B------:R-:W-:Y:S02]  /*4980*/  @UP1 USHF.R.U32.HI UR8, URZ, UR23, UR5 ;  /* 0x00000017ff081299 */ /* 0x000fe40008011605 */
[----:B------:R-:W-:Y:S02]  /*4990*/  USEL UR5, UR14, UR9, !UP0 ;  /* 0x000000090e057287 */ /* 0x000fe4000c000000 */
[----:B------:R-:W-:Y:S02]  /*49a0*/  UIMAD UR9, UR21, UR8, URZ ;  /* 0x00000008150972a4 */ /* 0x000fe4000f8e02ff */
[----:B------:R-:W-:Y:S03]  /*49b0*/  UISETP.GE.AND UP0, UPT, UR7, UR4, UPT ;  /* 0x000000040700728c */ /* 0x000fe6000bf06270 */
[----:B------:R-:W-:Y:S01]  /*49c0*/  UMOV UR4, UR11 ;  /* 0x0000000b00047c82 */ /* 0x000fe20008000000 */
[----:B------:R-:W-:Y:S02]  /*49d0*/  UISETP.GE.OR UP0, UPT, UR5, UR9, UP0 ;  /* 0x000000090500728c */ /* 0x000fe40008706670 */
[----:B------:R-:W-:Y:S02]  /*49e0*/  USHF.R.U32.HI UR4, URZ, UR23, UR4 ;  /* 0x00000017ff047299 */ /* 0x000fe40008011604 */
[----:B------:R-:W-:Y:S02]  /*49f0*/  UIMAD.WIDE.U32 UR10, UR5, UR22, URZ ;  /* 0x00000016050a72a5 */ /* 0x000fe4000f8e00ff */
[----:B------:R-:W-:Y:S04]  /*4a00*/  USEL UR12, UR7, UR4, !UP1 ;  /* 0x00000004070c7287 */ /* 0x000fe8000c800000 */
[----:B------:R-:W-:Y:S01]  /*4a10*/  UIADD3 UR9, UPT, UPT, -UR12, URZ, URZ ;  /* 0x000000ff0c097290 */ /* 0x000fe2000fffe1ff */
[----:B------:R-:W-:Y:S02]  /*4a20*/  @!UP0 UMOV UR4, UR11 ;  /* 0x0000000b00048c82 */ /* 0x000fe40008000000 */
[----:B------:R-:W-:Y:S02]  /*4a30*/  @!UP0 USHF.R.U32.HI UR4, URZ, UR23, UR4 ;  /* 0x00000017ff048299 */ /* 0x000fe40008011604 */
[----:B------:R-:W-:Y:S02]  /*4a40*/  UIMAD UR9, UR21, UR9, UR7 ;  /* 0x00000009150972a4 */ /* 0x000fe4000f8e0207 */
[----:B------:R-:W-:Y:S02]  /*4a50*/  @!UP0 USEL UR4, UR5, UR4, !UP1 ;  /* 0x0000000405048287 */ /* 0x000fe4000c800000 */
[----:B------:R-:W-:Y:S02]  /*4a60*/  UISETP.NE.AND UP1, UPT, UR20, URZ, UPT ;  /* 0x000000ff1400728c */ /* 0x000fe4000bf25270 */
[----:B------:R-:W-:Y:S02]  /*4a70*/  @!UP0 UIMAD UR8, UR8, UR9, UR4 ;  /* 0x00000009080882a4 */ /* 0x000fe4000f8e0204 */
[----:B------:R-:W-:Y:S02]  /*4a80*/  @!UP0 UIADD3 UR10, UPT, UPT, UR12, -UR4, URZ ;  /* 0x800000040c0a8290 */ /* 0x000fe4000fffe0ff */
[----:B------:R-:W-:Y:S02]  /*4a90*/  UIADD3 UR9, UPT, UPT, -UR7, URZ, URZ ;  /* 0x000000ff07097290 */ /* 0x000fe4000fffe1ff */
[----:B------:R-:W-:Y:S02]  /*4aa0*/  UIADD3 UR4, UPT, UPT, -UR5, URZ, URZ ;  /* 0x000000ff05047290 */ /* 0x000fe4000fffe1ff */
[----:B------:R-:W-:Y:S03]  /*4ab0*/  @!UP0 UIMAD UR7, UR10, UR21, UR5 ;  /* 0x000000150a0782a4 */ /* 0x000fe6000f8e0205 */
[----:B------:R-:W-:Y:S01]  /*4ac0*/  @!UP0 UMOV UR5, UR8 ;  /* 0x0000000800058c82 */ /* 0x000fe20008000000 */
[----:B------:R-:W-:Y:S02]  /*4ad0*/  UIMAD UR8, UR29, UR4, UR14 ;  /* 0x000000041d0872a4 */ /* 0x000fe4000f8e020e */
[----:B------:R-:W-:Y:S02]  /*4ae0*/  UIMAD UR4, UR54, UR9, UR13 ;  /* 0x00000009360472a4 */ /* 0x000fe4000f8e020d */
[----:B------:R-:W-:Y:S02]  /*4af0*/  UIMAD UR14, UR5, UR29, UR8 ;  /* 0x0000001d050e72a4 */ /* 0x000fe4000f8e0208 */
[----:B------:R-:W-:Y:S11]  /*4b00*/  UIMAD UR13, UR7, UR54, UR4 ;  /* 0x00000036070d72a4 */ /* 0x000ff6000f8e0204 */
[----:B------:R-:W-:Y:S01]  /*4b10*/  @!UPT UIADD3 URZ, UPT, UPT, URZ, URZ, URZ ;  /* 0x000000fffffff290 */ /* 0x000fe2000fffe0ff */
.L_x_84:
[----:B------:R-:W2:Y:S01]  /*4b20*/  @!UP4 LDCU.128 UR16, c[0x0][0xb10] ;  /* 0x00016200ff10c7ac */ /* 0x000ea20008000c00 */
[----:B------:R-:W-:Y:S04]  /*4b30*/  ISETP.NE.U32.AND P0, PT, RZ, UR42, PT ;  /* 0x0000002aff007c0c */ /* 0x000fe8000bf05070 */
[----:B------:R-:W-:Y:S01]  /*4b40*/  ISETP.NE.AND.EX P0, PT, RZ, UR43, PT, P0 ;  /* 0x0000002bff007c0c */ /* 0x000fe2000bf05300 */
[----:B------:R-:W4:Y:S01]  /*4b50*/  @!UP4 LDCU UR5, c[0x0][0xb0c] ;  /* 0x00016180ff05c7ac */ /* 0x000f220008000800 */
[----:B--2---:R-:W-:Y:S02]  /*4b60*/  UIMAD.WIDE.U32 UR8, UR14, UR16, URZ ;  /* 0x000000100e0872a5 */ /* 0x004fe4000f8e00ff */
[----:B------:R-:W-:Y:S05]  /*4b70*/  UIMAD.WIDE.U32 UR10, UR13, UR19, URZ ;  /* 0x000000130d0a72a5 */ /* 0x000fea000f8e00ff */
[----:B------:R-:W-:Y:S01]  /*4b80*/  @!UP4 UMOV UR4, UR9 ;  /* 0x000000090004cc82 */ /* 0x000fe20008000000 */
[----:B----4-:R-:W-:Y:S02]  /*4b90*/  @!UP4 UISETP.NE.AND UP0, UPT, UR5, 0x1, UPT ;  /* 0x000000010500c88c */ /* 0x010fe4000bf05270 */
[----:B------:R-:W-:Y:S01]  /*4ba0*/  @!UP4 USHF.R.U32.HI UR4, URZ, UR17, UR4 ;  /* 0x00000011ff04c299 */ /* 0x000fe20008011604 */
[----:B------:R-:W-:Y:S03]  /*4bb0*/  @!UP4 UMOV UR7, UR11 ;  /* 0x0000000b0007cc82 */ /* 0x000fe60008000000 */
[----:B------:R-:W-:Y:S02]  /*4bc0*/  @!UP4 USEL UR8, UR14, UR4, !UP0 ;  /* 0x000000040e08c287 */ /* 0x000fe4000c000000 */
[----:B------:R-:W-:Y:S05]  /*4bd0*/  @!UP4 UISETP.NE.AND UP0, UPT, UR18, 0x1, UPT ;  /* 0x000000011200c88c */ /* 0x000fea000bf05270 */
[----:B------:R-:W2:Y:S02]  /*4be0*/  @!UP4 LDCU UR4, c[0x0][0xb20] ;  /* 0x00016400ff04c7ac */ /* 0x000ea40008000800 */
[----:B--2---:R-:W-:Y:S04]  /*4bf0*/  @!UP4 USHF.R.U32.HI UR7, URZ, UR4, UR7 ;  /* 0x00000004ff07c299 */ /* 0x004fe80008011607 */
[----:B------:R-:W-:Y:S04]  /*4c00*/  @!UP4 USEL UR7, UR13, UR7, !UP0 ;  /* 0x000000070d07c287 */ /* 0x000fe8000c000000 */
[----:B------:R-:W-:Y:S02]  /*4c10*/  @!UP4 UIADD3 UR4, UPT, UPT, -UR8, UR7, URZ ;  /* 0x000000070804c290 */ /* 0x000fe4000fffe1ff */
[----:B------:R-:W-:Y:S02]  /*4c20*/  @!UP4 UIADD3 UR7, UPT, UPT, UR8, -UR7, URZ ;  /* 0x800000070807c290 */ /* 0x000fe4000fffe0ff */
[----:B------:R-:W-:Y:S02]  /*4c30*/  @!UP4 UIMAD UR14, UR4, UR5, UR14 ;  /* 0x00000005040ec2a4 */ /* 0x000fe4000f8e020e */
[----:B------:R-:W-:Y:S01]  /*4c40*/  @!UP4 UIMAD UR13, UR7, UR18, UR13 ;  /* 0x00000012070dc2a4 */ /* 0x000fe2000f8e020d */
[----:B------:R-:W-:Y:S11]  /*4c50*/  BRA.U UP1, `(.L_x_85) ;  /* 0x0000000101107547 */ /* 0x000ff6000b800000 */
[----:B------:R-:W-:Y:S04]  /*4c60*/  MOV R2, UR49 ;  /* 0x0000003100027c02 */ /* 0x000fe80008000f00 */
[----:B------:R-:W-:Y:S04]  /*4c70*/  SHF.L.U32 R2, R2, 0x1f, RZ ;  /* 0x0000001f02027819 */ /* 0x000fe800000006ff */
[----:B------:R-:W2:Y:S02]  /*4c80*/  SYNCS.PHASECHK.TRANS64.TRYWAIT P1, [UR6+0x48], R2 ;  /* 0x00004802ff0075a7 */ /* 0x000ea40008021106 */
[----:B--2---:R-:W-:Y:S05]  /*4c90*/  @!P1 BRA `(.L_x_86) ;  /* 0x0000005c001c9947 */ /* 0x004fea0003800000 */
.L_x_85:
[----:B------:R-:W-:Y:S05]  /*4ca0*/  BRA.U !UP6, `(.L_x_87) ;  /* 0x000000010e407547 */ /* 0x000fea000b800000 */
[----:B------:R-:W-:Y:S01]  /*4cb0*/  UPLOP3.LUT UP2, UPT, UPT, UPT, UP5, 0x80, 0x8 ;  /* 0x000000000008789c */ /* 0x000fe20003f4f050 */
[----:B-1----:R-:W-:Y:S01]  /*4cc0*/  HFMA2 R2, -RZ, RZ, 0, 5.9604644775390625e-08 ;  /* 0x00000001ff027431 */ /* 0x002fe200000001ff */
[----:B------:R-:W1:Y:S01]  /*4cd0*/  LDCU.64 UR8, c[0x0][0x358] ;  /* 0x00006b00ff0877ac */ /* 0x000e620008000a00 */
[----:B------:R-:W-:Y:S03]  /*4ce0*/  IMAD.MOV.U32 R0, RZ, RZ, 0x1 ;  /* 0x00000001ff007424 */ /* 0x000fe600078e00ff */
[----:B------:R-:W-:Y:S05]  /*4cf0*/  PLOP3.LUT P1, PT, PT, PT, UP2, 0x80, 0x8 ;  /* 0x000000000008781c */ /* 0x000fea0003f2f028 */
[----:B------:R-:W2:Y:S01]  /*4d00*/  @UP2 LDCU.64 UR4, c[0x0][0x888] ;  /* 0x00011100ff0427ac */ /* 0x000ea20008000a00 */
[----:B------:R-:W-:Y:S07]  /*4d10*/  @UP2 UIMAD UR7, UR36, UR42, URZ ;  /* 0x0000002a240722a4 */ /* 0x000fee000f8e02ff */
[----:B------:R-:W-:Y:S04]  /*4d20*/  @P1 PRMT R3, R2, 0x7610, R3 ;  /* 0x0000761002031816 */ /* 0x000fe80000000003 */
[----:B------:R-:W-:Y:S05]  /*4d30*/  @!P1 PRMT R3, R0, 0x7610, R3 ;  /* 0x0000761000039816 */ /* 0x000fea0000000003 */
[----:B------:R4:W-:Y:S01]  /*4d40*/  STL.S16 [R1+0x50], R3 ;  /* 0x0000500301007387 */ /* 0x0009e20000100600 */
[----:B--2---:R-:W-:Y:S06]  /*4d50*/  @UP2 UIMAD.WIDE UR4, UR7, 0x4, UR4 ;  /* 0x00000004070428a5 */ /* 0x004fec000f8e0204 */
[----:B-----5:R-:W-:Y:S02]  /*4d60*/  IMAD.U32 R164, RZ, RZ, UR4 ;  /* 0x00000004ffa47e24 */ /* 0x020fe4000f8e00ff */
[----:B------:R-:W-:Y:S03]  /*4d70*/  IMAD.U32 R165, RZ, RZ, UR5 ;  /* 0x00000005ffa57e24 */ /* 0x000fe6000f8e00ff */
[----:B------:R-:W2:Y:S02]  /*4d80*/  @!UP2 LDCU UR4, c[0x0][0x880] ;  /* 0x00011000ff04a7ac */ /* 0x000ea40008000800 */
[----:B-1----:R4:W5:Y:S02]  /*4d90*/  @P1 LDG.E R164, desc[UR8][R164.64] ;  /* 0x00000008a4a41981 */ /* 0x002964000c1e1900 */
[----:B--2-4-:R-:W-:Y:S07]  /*4da0*/  @!P1 MOV R164, UR4 ;  /* 0x0000000400a49c02 */ /* 0x014fee0008000f00 */
.L_x_87:
[----:B-----5:R-:W-:Y:S01]  /*4db0*/  @!P0 FSETP.EQ.AND P1, PT, R164, RZ, PT ;  /* 0x000000ffa400820b */ /* 0x020fe20003f22000 */
[----:B------:R-:W-:Y:S01]  /*4dc0*/  @!UPT UIADD3 URZ, UPT, UPT, URZ, URZ, URZ ;  /* 0x000000fffffff290 */ /* 0x000fe2000fffe0ff */
[----:B------:R-:W-:Y:S11]  /*4dd0*/  @!P0 BRA `(.L_x_88) ;  /* 0x00000000001c8947 */ /* 0x000ff60003800000 */
[----:B------:R-:W-:Y:S01]  /*4de0*/  PLOP3.LUT P1, PT, PT, PT, UP2, 0x80, 0x8 ;  /* 0x000000000008781c */ /* 0x000fe20003f2f028 */
[----:B-1----:R-:W2:Y:S03]  /*4df0*/  LDL R0, [R1+0x50] ;  /* 0x0000500001007983 */ /* 0x002ea60000100800 */
[----:B------:R-:W-:Y:S02]  /*4e00*/  PLOP3.LUT P1, PT, P1, PT, PT, 0x8, 0x80 ;  /* 0x000000000080781c */ /* 0x000fe40000f2e170 */
[----:B--2---:R-:W-:Y:S11]  /*4e10*/  LOP3.LUT P0, RZ, R0, 0xff, RZ, 0xc0, !PT ;  /* 0x000000ff00ff7812 */ /* 0x004ff6000780c0ff */
[----:B------:R-:W-:Y:S02]  /*4e20*/  @!UPT UIADD3 URZ, UPT, UPT, URZ, URZ, URZ ;  /* 0x000000fffffff290 */ /* 0x000fe4000fffe0ff */
[----:B------:R-:W-:Y:S11]  /*4e30*/  @P0 FSETP.EQ.AND P1, PT, R164, RZ, PT ;  /* 0x000000ffa400020b */ /* 0x000ff60003f22000 */
[----:B------:R-:W-:Y:S02]  /*4e40*/  @!UPT UIADD3 URZ, UPT, UPT, URZ, URZ, URZ ;  /* 0x000000fffffff290 */ /* 0x000fe4000fffe0ff */
.L_x_88:
[----:B------:R-:W-:Y:S01]  /*4e50*/  ULEA UR5, UR30, UR6, 0x3 ;  /* 0x000000061e057291 */ /* 0x000fe2000f8e18ff */
[----:B-1----:R-:W-:Y:S02]  /*4e60*/  SHF.L.U32 R0, R11, 0x1f, RZ ;  /* 0x0000001f0b007819 */ /* 0x002fe400000006ff */
[----:B------:R-:W-:Y:S01]  /*4e70*/  ELECT P0, URZ, PT ;  /* 0x0000000000ff782f */ /* 0x000fe20003800000 */
[----:B------:R-:W-:Y:S05]  /*4e80*/  VIADD R10, R10, 0x1 ;  /* 0x000000010a0a7836 */ /* 0x000fea0000000000 */
[----:B------:R-:W1:Y:S02]  /*4e90*/  SYNCS.PHASECHK.TRANS64.TRYWAIT P2, [UR5+0x30], R0 ;  /* 0x00003000ff0075a7 */ /* 0x000e640008041105 */
[----:B-1----:R-:W-:Y:S05]  /*4ea0*/  @!P2 BRA `(.L_x_89) ;  /* 0x0000005800b0a947 */ /* 0x002fea0003800000 */
.L_x_148:
[----:B------:R-:W-:Y:S01]  /*4eb0*/  UIADD3 UR33, UPT, UPT, UR5, 0x20, URZ ;  /* 0x0000002005217890 */ /* 0x000fe2000fffe0ff */
[----:B------:R-:W2:Y:S01]  /*4ec0*/  LDL R3, [R1+0x54] ;  /* 0x0000540001037983 */ /* 0x000ea20000100800 */
[----:B------:R-:W-:Y:S01]  /*4ed0*/  PLOP3.LUT P0, PT, P1, P0, PT, 0xf2, 0x2f ;  /* 0x00000000002f781c */ /* 0x000fe20000f01e72 */
[----:B------:R-:W-:Y:S01]  /*4ee0*/  UMOV UR40, 0x0 ;  /* 0x0000000000287882 */ /* 0x000fe20000000000 */
[----:B------:R-:W-:Y:S01]  /*4ef0*/  UMOV UR41, 0x10000000 ;  /* 0x1000000000297882 */ /* 0x000fe20000000000 */
[----:B------:R-:W-:Y:S01]  /*4f00*/  UMOV UR28, UR36 ;  /* 0x00000024001c7c82 */ /* 0x000fe20008000000 */
[----:B------:R-:W-:Y:S01]  /*4f10*/  UMOV UR12, UR36 ;  /* 0x00000024000c7c82 */ /* 0x000fe20008000000 */
[----:B------:R-:W-:Y:S01]  /*4f20*/  UMOV UR25, UR33 ;  /* 0x0000002100197c82 */ /* 0x000fe20008000000 */
[----:B------:R-:W-:Y:S01]  /*4f30*/  UMOV UR9, UR33 ;  /* 0x0000002100097c82 */ /* 0x000fe20008000000 */
[----:B------:R-:W-:Y:S01]  /*4f40*/  UMOV UR20, UR36 ;  /* 0x0000002400147c82 */ /* 0x000fe20008000000 */
[----:B------:R-:W-:Y:S01]  /*4f50*/  UMOV UR17, UR33 ;  /* 0x0000002100117c82 */ /* 0x000fe20008000000 */
[C---:B------:R-:W-:Y:S04]  /*4f60*/  ISETP.NE.AND P1, PT, R10.reuse, 0x2, PT ;  /* 0x000000020a00780c */ /* 0x040fe80003f25270 */
[----:B------:R-:W-:Y:S01]  /*4f70*/  VOTEU.ALL UP0, P0 ;  /* 0x0000000000ff7886 */ /* 0x000fe20000000000 */
[----:B-1----:R-:W-:Y:S02]  /*4f80*/  SEL R0, RZ, 0x1, P1 ;  /* 0x00000001ff007807 */ /* 0x002fe40000800000 */
[----:B------:R-:W-:Y:S02]  /*4f90*/  SEL R10, R10, RZ, P1 ;  /* 0x000000ff0a0a7207 */ /* 0x000fe40000800000 */
[----:B------:R-:W-:Y:S01]  /*4fa0*/  @!UP0 UIADD3 UR38, UP1, UPT, UR50, 0x580, URZ ;  /* 0x0000058032268890 */ /* 0x000fe2000ff3e0ff */
[----:B------:R-:W-:Y:S01]  /*4fb0*/  LOP3.LUT R9, R9, R0, RZ, 0x3c, !PT ;  /* 0x0000000009097212 */ /* 0x000fe200078e3cff */
[----:B------:R-:W-:Y:S02]  /*4fc0*/  @!UP0 UIMAD UR4, UR30, 0xa000, UR6 ;  /* 0x0000a0001e0488a4 */ /* 0x000fe4000f8e0206 */
[----:B------:R-:W-:Y:S02]  /*4fd0*/  @!UP0 UIADD3.X UR39, UPT, UPT, URZ, UR51, URZ, UP1, !UPT ;  /* 0x00000033ff278290 */ /* 0x000fe40008ffe4ff */
[----:B------:R-:W-:Y:S02]  /*4fe0*/  @!UP0 USHF.L.U32 UR35, UR47, 0x7, URZ ;  /* 0x000000072f238899 */ /* 0x000fe400080006ff */
[----:B------:R-:W-:Y:S02]  /*4ff0*/  @!UP0 UIMAD UR34, UR48, 0xa0, URZ ;  /* 0x000000a0302288a4 */ /* 0x000fe4000f8e02ff */
[----:B------:R-:W-:Y:S02]  /*5000*/  @!UP0 UIADD3 UR32, UPT, UPT, UR4, 0x200, URZ ;  /* 0x0000020004208890 */ /* 0x000fe4000fffe0ff */
[----:B------:R-:W-:Y:S01]  /*5010*/  @!UP0 UIADD3 UR26, UPT, UPT, UR34, 0x20, URZ ;  /* 0x00000020221a8890 */ /* 0x000fe2000fffe0ff */
[----:B------:R-:W-:Y:S01]  /*5020*/  VOTEU.ALL UP1, P0 ;  /* 0x0000000000ff7886 */ /* 0x000fe20000020000 */
[----:B------:R-:W-:Y:S01]  /*5030*/  @!UP0 UIADD3 UR24, UPT, UPT, UR4, 0x2200, URZ ;  /* 0x0000220004188890 */ /* 0x000fe2000fffe0ff */
[----:B------:R-:W-:Y:S01]  /*5040*/  UMOV UR27, UR35 ;  /* 0x00000023001b7c82 */ /* 0x000fe20008000000 */
[----:B------:R-:W-:Y:S03]  /*5050*/  @!UP0 UIADD3 UR10, UPT, UPT, UR34, 0x40, URZ ;  /* 0x00000040220a8890 */ /* 0x000fe6000fffe0ff */
[----:B------:R1:W-:Y:S01]  /*5060*/  @!UP1 UTMALDG.3D [UR32], [UR38], desc[UR40] ;  /* 0x00002820260095b4 */ /* 0x0003e20008011000 */
[----:B------:R-:W-:Y:S01]  /*5070*/  @!UP0 UIADD3 UR8, UPT, UPT, UR4, 0x4200, URZ ;  /* 0x0000420004088890 */ /* 0x000fe2000fffe0ff */
[----:B------:R-:W-:Y:S01]  /*5080*/  VOTEU.ALL UP1, P0 ;  /* 0x0000000000ff7886 */ /* 0x000fe20000020000 */
[----:B------:R-:W-:Y:S01]  /*5090*/  UMOV UR11, UR35 ;  /* 0x00000023000b7c82 */ /* 0x000fe20008000000 */
[----:B------:R-:W-:Y:S02]  /*50a0*/  @!UP0 UIADD3 UR18, UPT, UPT, UR34, 0x60, URZ ;  /* 0x0000006022128890 */ /* 0x000fe4000fffe0ff */
[----:B------:R-:W-:Y:S01]  /*50b0*/  @!UP0 UIADD3 UR16, UPT, UPT, UR4, 0x6200, URZ ;  /* 0x0000620004108890 */ /* 0x000fe2000fffe0ff */
[----:B------:R-:W-:Y:S01]  /*50c0*/  @!UP1 UTMALDG.3D [UR24], [UR38], desc[UR40] ;  /* 0x00002818260095b4 */ /* 0x000fe20008011000 */
[----:B------:R-:W-:Y:S01]  /*50d0*/  UIADD3 UR47, UPT, UPT, UR14, UR61, URZ ;  /* 0x0000003d0e2f7290 */ /* 0x000fe2000fffe0ff */
[----:B------:R-:W-:Y:S01]  /*50e0*/  VOTEU.ALL UP1, P0 ;  /* 0x0000000000ff7886 */ /* 0x000fe20000020000 */
[----:B------:R-:W-:Y:S04]  /*50f0*/  UMOV UR19, UR35 ;  /* 0x0000002300137c82 */ /* 0x000fe80008000000 */
[----:B------:R4:W-:Y:S01]  /*5100*/  @!UP1 UTMALDG.3D [UR8], [UR38], desc[UR40] ;  /* 0x00002808260095b4 */ /* 0x0009e20008011000 */
[----:B------:R-:W-:Y:S01]  /*5110*/  UPLOP3.LUT UP1, UPT, UPT, UPT, UPT, 0x80, 0x8 ;  /* 0x000000000008789c */ /* 0x000fe20003f2f070 */
[----:B-1----:R-:W-:Y:S01]  /*5120*/  UMOV UR36, UR31 ;  /* 0x0000001f00247c82 */ /* 0x002fe20008000000 */
[----:B----4-:R-:W-:Y:S02]  /*5130*/  @!UP0 UIADD3 UR10, UPT, UPT, UR34, 0x80, URZ ;  /* 0x00000080220a8890 */ /* 0x010fe4000fffe0ff */
[----:B------:R-:W-:Y:S01]  /*5140*/  @!UP0 UIADD3 UR8, UPT, UPT, UR4, 0x8200, URZ ;  /* 0x0000820004088890 */ /* 0x000fe2000fffe0ff */
[----:B------:R-:W-:Y:S01]  /*5150*/  VOTEU.ALL UP0, P0 ;  /* 0x0000000000ff7886 */ /* 0x000fe20000000000 */
[----:B------:R-:W-:Y:S04]  /*5160*/  UIADD3 UR4, UPT, UPT, UR30, 0x1, URZ ;  /* 0x000000011e047890 */ /* 0x000fe8000fffe0ff */
[----:B------:R4:W-:Y:S01]  /*5170*/  @!UP0 UTMALDG.3D [UR16], [UR38], desc[UR40] ;  /* 0x00002810260085b4 */ /* 0x0009e20008011000 */
[----:B------:R-:W-:Y:S04]  /*5180*/  UISETP.NE.AND UP0, UPT, UR4, 0x2, UPT ;  /* 0x000000020400788c */ /* 0x000fe8000bf05270 */
[----:B------:R-:W-:Y:S02]  /*5190*/  USEL UR7, URZ, 0x1, UP0 ;  /* 0x00000001ff077887 */ /* 0x000fe40008000000 */
[----:B------:R-:W-:Y:S02]  /*51a0*/  USEL UR30, UR4, URZ, UP0 ;  /* 0x000000ff041e7287 */ /* 0x000fe40008000000 */
[----:B------:R-:W-:Y:S01]  /*51b0*/  VOTEU.ALL UP0, P0 ;  /* 0x0000000000ff7886 */ /* 0x000fe20000000000 */
[----:B------:R-:W-:Y:S01]  /*51c0*/  UPRMT UR4, UR15, 0x654, UR33 ;  /* 0x000006540f047896 */ /* 0x000fe20008000021 */
[----:B------:R-:W-:Y:S03]  /*51d0*/  LOP3.LUT R11, R11, UR7, RZ, 0x3c, !PT ;  /* 0x000000070b0b7c12 */ /* 0x000fe6000f8e3cff */
[----:B------:R4:W-:Y:S01]  /*51e0*/  @!UP0 UTMALDG.3D [UR8], [UR38], desc[UR40] ;  /* 0x00002808260085b4 */ /* 0x0009e20008011000 */
[----:B------:R4:W-:Y:S04]  /*51f0*/  @!P0 SYNCS.ARRIVE.TRANS64.RED.A0TR RZ, [UR5+0x20], R8 ;  /* 0x00002008ffff89a7 */ /* 0x0009e80008300405 */
[----:B------:R-:W-:Y:S01]  /*5200*/  SYNCS.ARRIVE.TRANS64.RED.A1T0 RZ, [UR4], RZ ;  /* 0x000000ffffff79a7 */ /* 0x000fe20008100404 */
[----:B--2---:R-:W-:Y:S11]  /*5210*/  R2UR UR57, R3 ;  /* 0x00000000033972ca */ /* 0x004ff600000e0000 */
[----:B------:R-:W-:Y:S02]  /*5220*/  @!UPT UIADD3 URZ, UPT, UPT, URZ, URZ, URZ ;  /* 0x000000fffffff290 */ /* 0x000fe4000fffe0ff */
[----:B------:R-:W-:Y:S01]  /*5230*/  UIADD3 UR48, UPT, UPT, UR13, UR57, URZ ;  /* 0x000000390d307290 */ /* 0x000fe2000fffe0ff */
[----:B----4-:R-:W-:Y:S11]  /*5240*/  BRA.U UP3, `(.L_x_90) ;  /* 0xfffffff103f87547 */ /* 0x010ff6000b83ffff */
[----:B------:R-:W-:Y:S01]  /*5250*/  UIADD3 UR6, UPT, UPT, UR6, 0x30, URZ ;  /* 0x0000003006067890 */ /* 0x000fe2000fffe0ff */
[----:B------:R-:W-:-:S03]  /*5260*/  SHF.L.U32 R2, R11, 0x1f, RZ ;  /* 0x0000001f0b027819 */ /* 0x000fc600000006ff */
[----:B------:R-:W-:-:S09]  /*5270*/  ULEA UR4, UR30, UR6, 0x3 ;  /* 0x000000061e047291 */ /* 0x000fd2000f8e18ff */
[----:B------:R-:W1:Y:S02]  /*5280*/  SYNCS.PHASECHK.TRANS64.TRYWAIT P0, [UR4], R2 ;  /* 0x00000002ff0075a7 */ /* 0x000e640008001104 */
[----:B-1----:R-:W-:Y:S05]  /*5290*/  @!P0 BRA `(.L_x_91) ;  /* 0x0000005400cc8947 */ /* 0x002fea0003800000 */
.L_x_150:
        /* <DEDUP_REMOVED lines=8> */
.L_x_92:
[----:B-1----:R1:W2:Y:S02]  /*5320*/  SYNCS.PHASECHK.TRANS64.TRYWAIT P0, [R0+URZ], R2 ;  /* 0x00000002000075a7 */ /* 0x0022a400080011ff */
[----:B--2---:R-:W-:Y:S05]  /*5330*/  @!P0 NANOSLEEP.SYNCS 0x989680 ;  /* 0x009896800000895d */ /* 0x004fea0003900000 */
[----:B------:R-:W2:Y:S02]  /*5340*/  @!P0 SYNCS.PHASECHK.TRANS64 P0, [R0+URZ], R2 ;  /* 0x00000002000085a7 */ /* 0x000ea400080010ff */
[----:B--23--:R-:W-:Y:S05]  /*5350*/  @P0 EXIT ;  /* 0x000000000000094d */ /* 0x00cfea0003800000 */
[----:B------:R-:W-:Y:S05]  /*5360*/  BRA `(.L_x_92) ;  /* 0xfffffffc00ec7947 */ /* 0x000fea000383ffff */
.L_x_82:
[----:B------:R-:W-:-:S06]  /*5370*/  UISETP.GE.AND UP0, UPT, UR14, 0x4, UPT ;  /* 0x000000040e00788c */ /* 0x000fcc000bf06270 */
[----:B------:R-:W-:-:S13]  /*5380*/  PLOP3.LUT P0, PT, PT, PT, UP0, 0x80, 0x8 ;  /* 0x000000000008781c */ /* 0x000fda0003f0f008 */
[----:B------:R-:W-:Y:S05]  /*5390*/  @!P0 EXIT ;  /* 0x000000000000894d */ /* 0x000fea0003800000 */
[----:B------:R-:W-:Y:S01]  /*53a0*/  BAR.SYNC.DEFER_BLOCKING 0x6, 0xa0 ;  /* 0x0182800000007b1d */ /* 0x000fe20000010000 */
[----:B------:R-:W-:-:S05]  /*53b0*/  IMAD.U32 R2, R4, 0x10000, RZ ;  /* 0x0001000004027824 */ /* 0x000fca00078e00ff */
[----:B------:R-:W-:Y:S01]  /*53c0*/  UMOV UR4, 0x400 ;  /* 0x0000040000047882 */ /* 0x000fe20000000000 */
[----:B------:R-:W-:Y:S01]  /*53d0*/  LOP3.LUT R2, R2, 0x600000, RZ, 0xc0, !PT ;  /* 0x0060000002027812 */ /* 0x000fe200078ec0ff */
[----:B------:R-:W-:Y:S01]  /*53e0*/  ULEA UR4, UR15, UR4, 0x18 ;  /* 0x000000040f047291 */ /* 0x000fe2000f8ec0ff */
[----:B------:R-:W2:Y:S01]  /*53f0*/  LDCU UR41, c[0x0][0xb0c] ;  /* 0x00016180ff2977ac */ /* 0x000ea20008000800 */
[----:B------:R-:W3:Y:S01]  /*5400*/  LDCU UR40, c[0x0][0xb30] ;  /* 0x00016600ff2877ac */ /* 0x000ee20008000800 */
[----:B------:R-:W4:Y:S01]  /*5410*/  LDCU.64 UR62, c[0x0][0x888] ;  /* 0x00011100ff3e77ac */ /* 0x000f220008000a00 */
[----:B------:R-:W1:Y:S05]  /*5420*/  LDCU.64 UR42, c[0x0][0xb28] ;  /* 0x00016500ff2a77ac */ /* 0x000e6a0008000a00 */
[----:B------:R-:W2:Y:S01]  /*5430*/  LDS R0, [UR4+0xf0] ;  /* 0x0000f004ff007984 */ /* 0x000ea20008000800 */
[----:B------:R-:W1:Y:S01]  /*5440*/  LDCU.128 UR56, c[0x0][0xb10] ;  /* 0x00016200ff3877ac */ /* 0x000e620008000c00 */
[----:B------:R-:W-:Y:S01]  /*5450*/  UMOV UR54, 0x1 ;  /* 0x0000000100367882 */ /* 0x000fe20000000000 */
[----:B------:R-:W-:Y:S01]  /*5460*/  UMOV UR46, URZ ;  /* 0x000000ff002e7c82 */ /* 0x000fe20008000000 */
[----:B------:R-:W-:Y:S01]  /*5470*/  UMOV UR53, URZ ;  /* 0x000000ff00357c82 */ /* 0x000fe20008000000 */
[----:B------:R-:W-:Y:S01]  /*5480*/  UMOV UR18, URZ ;  /* 0x000000ff00127c82 */ /* 0x000fe20008000000 */
[----:B------:R-:W-:Y:S01]  /*5490*/  UMOV UR52, URZ ;  /* 0x000000ff00347c82 */ /* 0x000fe20008000000 */
[----:B------:R-:W-:Y:S01]  /*54a0*/  UMOV UR45, URZ ;  /* 0x000000ff002d7c82 */ /* 0x000fe20008000000 */
[----:B------:R-:W-:Y:S01]  /*54b0*/  UMOV UR51, URZ ;  /* 0x000000ff00337c82 */ /* 0x000fe20008000000 */
[----:B------:R-:W-:Y:S01]  /*54c0*/  UMOV UR50, URZ ;  /* 0x000000ff00327c82 */ /* 0x000fe20008000000 */
[----:B-1234-:R-:W-:-:S07]  /*54d0*/  IADD3 R2, PT, PT, R0, R2, RZ ;  /* 0x0000000200027210 */ /* 0x01efce0007ffe0ff */
.L_x_116:
[----:B-1----:R-:W1:Y:S01]  /*54e0*/  S2UR UR44, SR_CgaCtaId ;  /* 0x00000000002c79c3 */ /* 0x002e620000008800 */
[----:B------:R-:W-:Y:S01]  /*54f0*/  UMOV UR4, 0x400 ;  /* 0x0000040000047882 */ /* 0x000fe20000000000 */
[----:B------:R-:W-:Y:S04]  /*5500*/  MOV R3, UR52 ;  /* 0x0000003400037c02 */ /* 0x000fe80008000f00 */
[----:B------:R-:W-:Y:S01]  /*5510*/  SHF.L.U32 R3, R3, 0x1f, RZ ;  /* 0x0000001f03037819 */ /* 0x000fe200000006ff */
[----:B-1----:R-:W-:Y:S04]  /*5520*/  ULEA UR39, UR44, UR4, 0x18 ;  /* 0x000000042c277291 */ /* 0x002fe8000f8ec0ff */
[----:B------:R-:W-:Y:S09]  /*5530*/  ULEA UR4, UR18, UR39, 0x3 ;  /* 0x0000002712047291 */ /* 0x000ff2000f8e18ff */
[----:B------:R-:W1:Y:S02]  /*5540*/  SYNCS.PHASECHK.TRANS64.TRYWAIT P0, [UR4+0x50], R3 ;  /* 0x00005003ff0075a7 */ /* 0x000e640008001104 */
[----:B-1----:R-:W-:Y:S05]  /*5550*/  @!P0 BRA `(.L_x_93) ;  /* 0x0000005400348947 */ /* 0x002fea0003800000 */
.L_x_152:
[----:B------:R-:W-:Y:S02]  /*5560*/  ULEA UR5, UR18, UR39, 0x4 ;  /* 0x0000002712057291 */ /* 0x000fe4000f8e20ff */
[----:B------:R-:W-:Y:S01]  /*5570*/  UIADD3 UR4, UPT, UPT, UR4, 0x60, URZ ;  /* 0x0000006004047890 */ /* 0x000fe2000fffe0ff */
[----:B------:R-:W2:Y:S03]  /*5580*/  LDCU UR10, c[0x0][0xb24] ;  /* 0x00016480ff0a77ac */ /* 0x000ea60008000800 */
[----:B------:R-:W-:Y:S03]  /*5590*/  UPRMT UR4, URZ, 0x654, UR4 ;  /* 0x00000654ff047896 */ /* 0x000fe60008000004 */
[----:B------:R-:W3:Y:S01]  /*55a0*/  LDS.128 R4, [UR5+0xd0] ;  /* 0x0000d005ff047984 */ /* 0x000ee20008000c00 */
[----:B------:R-:W-:Y:S01]  /*55b0*/  @!PT LDS RZ, [RZ] ;  /* 0x00000000fffff984 */ /* 0x000fe20000000800 */
[----:B------:R-:W-:Y:S01]  /*55c0*/  @!PT LDS RZ, [RZ] ;  /* 0x00000000fffff984 */ /* 0x000fe20000000800 */
[----:B------:R-:W-:Y:S01]  /*55d0*/  @!PT LDS RZ, [RZ] ;  /* 0x00000000fffff984 */ /* 0x000fe20000000800 */
[----:B------:R-:W-:Y:S01]  /*55e0*/  @!PT LDS RZ, [RZ] ;  /* 0x00000000fffff984 */ /* 0x000fe20000000800 */
[----:B------:R4:W-:Y:S07]  /*55f0*/  MEMBAR.ALL.CTA ;  /* 0x0000000000007992 */ /* 0x0009ee0000008000 */
[----:B----4-:R-:W4:Y:S02]  /*5600*/  FENCE.VIEW.ASYNC.S ;  /* 0x00000000000073c6 */ /* 0x010f240000000000 */
[----:B----4-:R-:W-:Y:S01]  /*5610*/  SYNCS.ARRIVE.TRANS64.RED.A1T0 RZ, [UR4], RZ ;  /* 0x000000ffffff79a7 */ /* 0x010fe20008100404 */
[----:B---3--:R-:W-:Y:S11]  /*5620*/  LOP3.LUT P0, RZ, R6, 0x1, RZ, 0xc0, !PT ;  /* 0x0000000106ff7812 */ /* 0x008ff6000780c0ff */
[----:B------:R-:W-:Y:S02]  /*5630*/  @!UPT UIADD3 URZ, UPT, UPT, URZ, URZ, URZ ;  /* 0x000000fffffff290 */ /* 0x000fe4000fffe0ff */
[----:B------:R-:W-:Y:S01]  /*5640*/  VOTEU.ANY UP0, P0 ;  /* 0x0000000000ff7886 */ /* 0x000fe20000000100 */
[----:B------:R-:W-:Y:S01]  /*5650*/  PLOP3.LUT P3, PT, PT, PT, UP0, 0x80, 0x8 ;  /* 0x000000000008781c */ /* 0x000fe20003f6f008 */
[----:B------:R-:W-:Y:S01]  /*5660*/  UP2UR UR55, UPR, URZ, 0x1 ;  /* 0x00000001ff377883 */ /* 0x000fe20008000000 */
[----:B------:R-:W-:Y:S02]  /*5670*/  PLOP3.LUT P1, PT, PT, PT, UP0, 0x80, 0x8 ;  /* 0x000000000008781c */ /* 0x000fe40003f2f008 */
[----:B------:R-:W-:Y:S02]  /*5680*/  PLOP3.LUT P2, PT, PT, PT, UP0, 0x80, 0x8 ;  /* 0x000000000008781c */ /* 0x000fe40003f4f008 */
[----:B------:R-:W-:Y:S01]  /*5690*/  PLOP3.LUT P0, PT, PT, PT, UP0, 0x80, 0x8 ;  /* 0x000000000008781c */ /* 0x000fe20003f0f008 */
[----:B--2---:R-:W-:Y:S06]  /*56a0*/  UISETP.GE.AND UP0, UPT, UR10, 0x1, UPT ;  /* 0x000000010a00788c */ /* 0x004fec000bf06270 */
[----:B-1----:R-:W-:Y:S02]  /*56b0*/  @P3 MOV R3, R4 ;  /* 0x0000000400033202 */ /* 0x002fe40000000f00 */
[----:B------:R-:W-:Y:S02]  /*56c0*/  @P1 LOP3.LUT R0, R5, 0xffff, RZ, 0xc0, !PT ;  /* 0x0000ffff05001812 */ /* 0x000fe400078ec0ff */
[----:B------:R-:W-:Y:S02]  /*56d0*/  @P2 R2UR UR38, R3 ;  /* 0x00000000032622ca */ /* 0x000fe400000e0000 */
[----:B------:R-:W-:Y:S01]  /*56e0*/  @P0 R2UR UR37, R0 ;  /* 0x00000000002502ca */ /* 0x000fe200000e0000 */
[----:B------:R-:W-:Y:S03]  /*56f0*/  @!UPT UIADD3 URZ, UPT, UPT, URZ, URZ, URZ ;  /* 0x000000fffffff290 */ /* 0x000fe6000fffe0ff */
[----:B------:R-:W-:Y:S11]  /*5700*/  BRA.U !UP0, `(.L_x_94) ;  /* 0x0000000108cc7547 */ /* 0x000ff6000b800000 */
[----:B------:R-:W1:Y:S01]  /*5710*/  LDCU UR6, c[0x0][0xb20] ;  /* 0x00016400ff0677ac */ /* 0x000e620008000800 */
[----:B------:R-:W2:Y:S01]  /*5720*/  LDCU UR7, c[0x0][0x370] ;  /* 0x00006e00ff0777ac */ /* 0x000ea20008000800 */
[----:B------:R-:W3:Y:S01]  /*5730*/  LDCU UR4, c[0x0][0x374] ;  /* 0x00006e80ff0477ac */ /* 0x000ee20008000800 */
[----:B------:R-:W-:Y:S02]  /*5740*/  UISETP.NE.AND UP0, UPT, UR58, 0x1, UPT ;  /* 0x000000013a00788c */ /* 0x000fe4000bf05270 */
[----:B------:R-:W-:Y:S02]  /*5750*/  UIMAD.WIDE.U32 UR12, UR37, UR59, URZ ;  /* 0x0000003b250c72a5 */ /* 0x000fe4000f8e00ff */
[----:B------:R-:W-:Y:S02]  /*5760*/  UISETP.NE.AND UP1, UPT, UR41, 0x1, UPT ;  /* 0x000000012900788c */ /* 0x000fe4000bf25270 */
[----:B------:R-:W-:Y:S02]  /*5770*/  UISETP.NE.AND UP2, UPT, UR10, 0x1, UPT ;  /* 0x000000010a00788c */ /* 0x000fe4000bf45270 */
[----:B------:R-:W-:Y:S02]  /*5780*/  UIMAD.WIDE.U32 UR16, UR38, UR56, URZ ;  /* 0x00000038261072a5 */ /* 0x000fe4000f8e00ff */
[----:B--2---:R-:W-:Y:S02]  /*5790*/  UIMAD.WIDE.U32 UR14, UR7, UR56, URZ ;  /* 0x00000038070e72a5 */ /* 0x004fe4000f8e00ff */
[----:B---3--:R-:W-:Y:S07]  /*57a0*/  UIMAD.WIDE.U32 UR8, UR4, UR59, URZ ;  /* 0x0000003b040872a5 */ /* 0x008fee000f8e00ff */
[----:B------:R-:W-:Y:S02]  /*57b0*/  UMOV UR5, UR9 ;  /* 0x0000000900057c82 */ /* 0x000fe40008000000 */
[----:B-1----:R-:W-:Y:S03]  /*57c0*/  @UP0 USHF.R.U32.HI UR4, URZ, UR6, UR5 ;  /* 0x00000006ff040299 */ /* 0x002fe60008011605 */
[----:B------:R-:W-:Y:S01]  /*57d0*/  UMOV UR5, UR13 ;  /* 0x0000000d00057c82 */ /* 0x000fe20008000000 */
[----:B------:R-:W-:Y:S02]  /*57e0*/  UIMAD.WIDE.U32 UR8, UR4, UR42, URZ ;  /* 0x0000002a040872a5 */ /* 0x000fe4000f8e00ff */
[----:B------:R-:W-:Y:S03]  /*57f0*/  USHF.R.U32.HI UR6, URZ, UR6, UR5 ;  /* 0x00000006ff067299 */ /* 0x000fe60008011605 */
[----:B------:R-:W-:Y:S01]  /*5800*/  UMOV UR5, UR15 ;  /* 0x0000000f00057c82 */ /* 0x000fe20008000000 */
[----:B------:R-:W-:Y:S02]  /*5810*/  USEL UR6, UR37, UR6, !UP0 ;  /* 0x0000000625067287 */ /* 0x000fe4000c000000 */
[----:B------:R-:W-:Y:S01]  /*5820*/  @UP1 USHF.R.U32.HI UR7, URZ, UR57, UR5 ;  /* 0x00000039ff071299 */ /* 0x000fe20008011605 */
[----:B------:R-:W-:Y:S02]  /*5830*/  UMOV UR8, UR9 ;  /* 0x0000000900087c82 */ /* 0x000fe40008000000 */
[----:B------:R-:W-:Y:S01]  /*5840*/  UMOV UR5, UR17 ;  /* 0x0000001100057c82 */ /* 0x000fe20008000000 */
[----:B------:R-:W-:Y:S02]  /*5850*/  UIMAD.WIDE.U32 UR12, UR7, UR42, URZ ;  /* 0x0000002a070c72a5 */ /* 0x000fe4000f8e00ff */
[----:B------:R-:W-:Y:S02]  /*5860*/  @UP2 USHF.R.U32.HI UR4, URZ, UR43, UR8 ;  /* 0x0000002bff042299 */ /* 0x000fe40008011608 */
[----:B------:R-:W-:Y:S02]  /*5870*/  USHF.R.U32.HI UR5, URZ, UR57, UR5 ;  /* 0x00000039ff057299 */ /* 0x000fe40008011605 */
[----:B------:R-:W-:Y:S02]  /*5880*/  UIMAD UR4, UR10, UR4, URZ ;  /* 0x000000040a0472a4 */ /* 0x000fe4000f8e02ff */
[----:B------:R-:W-:Y:S02]  /*5890*/  USEL UR5, UR38, UR5, !UP1 ;  /* 0x0000000526057287 */ /* 0x000fe4000c800000 */
[----:B------:R-:W-:Y:S01]  /*58a0*/  UISETP.GE.AND UP0, UPT, UR6, UR4, UPT ;  /* 0x000000040600728c */ /* 0x000fe2000bf06270 */
[----:B------:R-:W-:Y:S01]  /*58b0*/  UMOV UR8, UR13 ;  /* 0x0000000d00087c82 */ /* 0x000fe20008000000 */
[----:B------:R-:W-:Y:S02]  /*58c0*/  UIMAD.WIDE.U32 UR12, UR6, UR42, URZ ;  /* 0x0000002a060c72a5 */ /* 0x000fe4000f8e00ff */
[----:B------:R-:W-:Y:S04]  /*58d0*/  @UP2 USHF.R.U32.HI UR7, URZ, UR43, UR8 ;  /* 0x0000002bff072299 */ /* 0x000fe80008011608 */
[----:B------:R-:W-:Y:S01]  /*58e0*/  UIMAD UR8, UR10, UR7, URZ ;  /* 0x000000070a0872a4 */ /* 0x000fe2000f8e02ff */
[----:B------:R-:W-:Y:S03]  /*58f0*/  UMOV UR4, UR13 ;  /* 0x0000000d00047c82 */ /* 0x000fe60008000000 */
[----:B------:R-:W-:Y:S02]  /*5900*/  UISETP.GE.OR UP0, UPT, UR5, UR8, UP0 ;  /* 0x000000080500728c */ /* 0x000fe40008706670 */
[----:B------:R-:W-:Y:S02]  /*5910*/  USHF.R.U32.HI UR4, URZ, UR43, UR4 ;  /* 0x0000002bff047299 */ /* 0x000fe40008011604 */
[----:B------:R-:W-:Y:S02]  /*5920*/  UIMAD.WIDE.U32 UR8, UR5, UR42, URZ ;  /* 0x0000002a050872a5 */ /* 0x000fe4000f8e00ff */
[----:B------:R-:W-:Y:S02]  /*5930*/  USEL UR12, UR6, UR4, !UP2 ;  /* 0x00000004060c7287 */ /* 0x000fe4000d000000 */
[----:B------:R-:W-:Y:S02]  /*5940*/  UIADD3 UR8, UPT, UPT, -UR5, URZ, URZ ;  /* 0x000000ff05087290 */ /* 0x000fe4000fffe1ff */
[----:B------:R-:W-:Y:S01]  /*5950*/  UIADD3 UR11, UPT, UPT, -UR12, URZ, URZ ;  /* 0x000000ff0c0b7290 */ /* 0x000fe2000fffe1ff */
[----:B------:R-:W-:Y:S01]  /*5960*/  @!UP0 UMOV UR4, UR9 ;  /* 0x0000000900048c82 */ /* 0x000fe20008000000 */
[----:B------:R-:W-:Y:S02]  /*5970*/  UIADD3 UR9, UPT, UPT, -UR6, URZ, URZ ;  /* 0x000000ff06097290 */ /* 0x000fe4000fffe1ff */
[----:B------:R-:W-:Y:S02]  /*5980*/  @!UP0 USHF.R.U32.HI UR4, URZ, UR43, UR4 ;  /* 0x0000002bff048299 */ /* 0x000fe40008011604 */
[----:B------:R-:W-:Y:S02]  /*5990*/  UIMAD UR11, UR10, UR11, UR6 ;  /* 0x0000000b0a0b72a4 */ /* 0x000fe4000f8e0206 */
[----:B------:R-:W-:Y:S04]  /*59a0*/  @!UP0 USEL UR4, UR5, UR4, !UP2 ;  /* 0x0000000405048287 */ /* 0x000fe8000d000000 */
[----:B------:R-:W-:Y:S02]  /*59b0*/  @!UP0 UIMAD UR11, UR7, UR11, UR4 ;  /* 0x0000000b070b82a4 */ /* 0x000fe4000f8e0204 */
[----:B------:R-:W-:Y:S02]  /*59c0*/  @!UP0 UIADD3 UR12, UPT, UPT, UR12, -UR4, URZ ;  /* 0x800000040c0c8290 */ /* 0x000fe4000fffe0ff */
[----:B------:R-:W-:Y:S02]  /*59d0*/  UIMAD UR7, UR41, UR8, UR38 ;  /* 0x00000008290772a4 */ /* 0x000fe4000f8e0226 */
[----:B------:R-:W-:Y:S02]  /*59e0*/  @!UP0 UIMAD UR6, UR12, UR10, UR5 ;  /* 0x0000000a0c0682a4 */ /* 0x000fe4000f8e0205 */
[----:B------:R-:W-:Y:S01]  /*59f0*/  UIMAD UR4, UR58, UR9, UR37 ;  /* 0x000000093a0472a4 */ /* 0x000fe2000f8e0225 */
[----:B------:R-:W-:Y:S02]  /*5a00*/  @!UP0 UMOV UR5, UR11 ;  /* 0x0000000b00058c82 */ /* 0x000fe40008000000 */
[----:B------:R-:W-:Y:S02]  /*5a10*/  UIMAD UR38, UR5, UR41, UR7 ;  /* 0x00000029052672a4 */ /* 0x000fe4000f8e0207 */
[----:B------:R-:W-:Y:S11]  /*5a20*/  UIMAD UR37, UR6, UR58, UR4 ;  /* 0x0000003a062572a4 */ /* 0x000ff6000f8e0204 */
[----:B------:R-:W-:Y:S01]  /*5a30*/  @!UPT UIADD3 URZ, UPT, UPT, URZ, URZ, URZ ;  /* 0x000000fffffff290 */ /* 0x000fe2000fffe0ff */
.L_x_94:
[----:B------:R-:W-:Y:S02]  /*5a40*/  UISETP.NE.AND UP0, UPT, UR40, 0x1, UPT ;  /* 0x000000012800788c */ /* 0x000fe4000bf05270 */
[----:B------:R-:W-:Y:S02]  /*5a50*/  UISETP.NE.AND UP1, UPT, UR55, URZ, UPT ;  /* 0x000000ff3700728c */ /* 0x000fe4000bf25270 */
[----:B------:R-:W-:Y:S04]  /*5a60*/  UIADD3 UR49, UPT, UPT, UR18, 0x1, URZ ;  /* 0x0000000112317890 */ /* 0x000fe8000fffe0ff */
[----:B------:R-:W-:Y:S02]  /*5a70*/  PLOP3.LUT P1, PT, PT, PT, UP1, 0x80, 0x8 ;  /* 0x000000000008781c */ /* 0x000fe40003f2f018 */
[----:B------:R-:W-:Y:S01]  /*5a80*/  PLOP3.LUT P0, PT, PT, PT, UP1, 0x80, 0x8 ;  /* 0x000000000008781c */ /* 0x000fe20003f0f018 */
[----:B------:R-:W1:Y:S01]  /*5a90*/  @!UP0 LDCU.128 UR12, c[0x0][0xb10] ;  /* 0x00016200ff0c87ac */ /* 0x000e620008000c00 */
[----:B------:R-:W2:Y:S09]  /*5aa0*/  @!UP0 LDCU UR5, c[0x0][0xb0c] ;  /* 0x00016180ff0587ac */ /* 0x000eb20008000800 */
[----:B------:R-:W-:Y:S01]  /*5ab0*/  @P1 SHF.R.U32.HI R4, RZ, 0x10, R5 ;  /* 0x00000010ff041819 */ /* 0x000fe20000011605 */
[----:B------:R-:W3:Y:S03]  /*5ac0*/  @!UP0 LDCU UR10, c[0x0][0xb20] ;  /* 0x00016400ff0a87ac */ /* 0x000ee60008000800 */
[----:B------:R-:W-:Y:S01]  /*5ad0*/  @P0 R2UR UR60, R4 ;  /* 0x00000000043c02ca */ /* 0x000fe200000e0000 */
[----:B-1----:R-:W-:Y:S02]  /*5ae0*/  UIMAD.WIDE.U32 UR8, UR38, UR12, URZ ;  /* 0x0000000c260872a5 */ /* 0x002fe4000f8e00ff */
[----:B------:R-:W-:Y:S02]  /*5af0*/  UIMAD.WIDE.U32 UR6, UR37, UR15, URZ ;  /* 0x0000000f250672a5 */ /* 0x000fe4000f8e00ff */
[----:B------:R-:W-:Y:S03]  /*5b00*/  @!UP0 UISETP.NE.AND UP1, UPT, UR14, 0x1, UPT ;  /* 0x000000010e00888c */ /* 0x000fe6000bf25270 */
[----:B------:R-:W-:Y:S01]  /*5b10*/  @!UP0 UMOV UR4, UR9 ;  /* 0x0000000900048c82 */ /* 0x000fe20008000000 */
[----:B--2---:R-:W-:Y:S02]  /*5b20*/  @!UP0 UISETP.NE.AND UP2, UPT, UR5, 0x1, UPT ;  /* 0x000000010500888c */ /* 0x004fe4000bf45270 */
[----:B------:R-:W-:Y:S01]  /*5b30*/  @!UP0 USHF.R.U32.HI UR4, URZ, UR13, UR4 ;  /* 0x0000000dff048299 */ /* 0x000fe20008011604 */
[----:B------:R-:W-:Y:S02]  /*5b40*/  @!UP0 UMOV UR6, UR7 ;  /* 0x0000000700068c82 */ /* 0x000fe40008000000 */
[----:B---3--:R-:W-:Y:S02]  /*5b50*/  @!UP0 USHF.R.U32.HI UR6, URZ, UR10, UR6 ;  /* 0x0000000aff068299 */ /* 0x008fe40008011606 */
[----:B------:R-:W-:Y:S02]  /*5b60*/  @!UP0 USEL UR7, UR38, UR4, !UP2 ;  /* 0x0000000426078287 */ /* 0x000fe4000d000000 */
[----:B------:R-:W-:Y:S04]  /*5b70*/  @!UP0 USEL UR6, UR37, UR6, !UP1 ;  /* 0x0000000625068287 */ /* 0x000fe8000c800000 */
[----:B------:R-:W-:Y:S02]  /*5b80*/  @!UP0 UIADD3 UR4, UPT, UPT, -UR7, UR6, URZ ;  /* 0x0000000607048290 */ /* 0x000fe4000fffe1ff */
[----:B------:R-:W-:Y:S02]  /*5b90*/  @!UP0 UIADD3 UR6, UPT, UPT, UR7, -UR6, URZ ;  /* 0x8000000607068290 */ /* 0x000fe4000fffe0ff */
[----:B------:R-:W-:Y:S02]  /*5ba0*/  UIADD3 UR7, UPT, UPT, UR39, 0x200, URZ ;  /* 0x0000020027077890 */ /* 0x000fe4000fffe0ff */
[----:B------:R-:W-:Y:S02]  /*5bb0*/  @!UP0 UIMAD UR38, UR4, UR5, UR38 ;  /* 0x00000005042682a4 */ /* 0x000fe4000f8e0226 */
[----:B------:R-:W-:Y:S02]  /*5bc0*/  @!UP0 UIMAD UR37, UR6, UR14, UR37 ;  /* 0x0000000e062582a4 */ /* 0x000fe4000f8e0225 */
[----:B------:R-:W-:Y:S09]  /*5bd0*/  ULOP3.LUT UP0, URZ, UR7, 0x1b0, URZ, 0xc0, !UPT ;  /* 0x000001b007ff7892 */ /* 0x000ff2000f80c0ff */
[----:B------:R-:W-:Y:S05]  /*5be0*/  BRA.U !UP0, `(.L_x_95) ;  /* 0x00000001087c7547 */ /* 0x000fea000b800000 */
[----:B------:R-:W1:Y:S01]  /*5bf0*/  LDCU.64 UR8, c[0x4][0x80] ;  /* 0x01001000ff0877ac */ /* 0x000e620008000a00 */
[----:B------:R-:W-:Y:S01]  /*5c00*/  MOV R16, 0x0 ;  /* 0x0000000000107802 */ /* 0x000fe20000000f00 */
[----:B------:R-:W-:Y:S02]  /*5c10*/  HFMA2 R12, -RZ, RZ, 0, 5.9604644775390625e-08 ;  /* 0x00000001ff0c7431 */ /* 0x000fe400000001ff */
[----:B------:R-:W-:Y:S01]  /*5c20*/  IMAD.MOV.U32 R8, RZ, RZ, 0x70 ;  /* 0x00000070ff087424 */ /* 0x000fe200078e00ff */
[----:B------:R2:W3:Y:S01]  /*5c30*/  LDC.64 R14, c[0x4][R16] ;  /* 0x01000000100e7b82 */ /* 0x0004e20000000a00 */
[----:B------:R-:W4:Y:S01]  /*5c40*/  LDCU.64 UR6, c[0x4][0x88] ;  /* 0x01001100ff0677ac */ /* 0x000f220008000a00 */
[----:B------:R-:W-:Y:S01]  /*5c50*/  IMAD.MOV.U32 R13, RZ, RZ, RZ ;  /* 0x000000ffff0d7224 */ /* 0x000fe200078e00ff */
[----:B------:R-:W2:Y:S01]  /*5c60*/  LDCU.64 UR4, c[0x4][0x8] ;  /* 0x01000100ff0477ac */ /* 0x000ea20008000a00 */
[----:B-1----:R-:W-:Y:S01]  /*5c70*/  MOV R5, UR9 ;  /* 0x0000000900057c02 */ /* 0x002fe20008000f00 */
[----:B------:R-:W-:Y:S01]  /*5c80*/  IMAD.U32 R4, RZ, RZ, UR8 ;  /* 0x00000008ff047e24 */ /* 0x000fe2000f8e00ff */
[----:B----4-:R-:W-:Y:S01]  /*5c90*/  MOV R7, UR7 ;  /* 0x0000000700077c02 */ /* 0x010fe20008000f00 */
[----:B------:R-:W-:Y:S01]  /*5ca0*/  IMAD.U32 R6, RZ, RZ, UR6 ;  /* 0x00000006ff067e24 */ /* 0x000fe2000f8e00ff */
[----:B--2---:R-:W-:Y:S01]  /*5cb0*/  MOV R11, UR5 ;  /* 0x00000005000b7c02 */ /* 0x004fe20008000f00 */
[----:B------:R-:W-:Y:S02]  /*5cc0*/  IMAD.U32 R10, RZ, RZ, UR4 ;  /* 0x00000004ff0a7e24 */ /* 0x000fe4000f8e00ff */
[----:B------:R-:W-:Y:S07]  /*5cd0*/  LEPC R20, `(.L_x_96) ;  /* 0x000000001014794e */ /* 0x000fee0000000000 */
[----:B---3-5:R-:W-:Y:S05]  /*5ce0*/  CALL.ABS.NOINC R14 ;  /* 0x000000000e007343 */ /* 0x028fea0003c00000 */
.L_x_96:
[----:B------:R-:W1:Y:S01]  /*5cf0*/  LDCU.64 UR8, c[0x4][0x80] ;  /* 0x01001000ff0877ac */ /* 0x000e620008000a00 */
[----:B------:R-:W2:Y:S01]  /*5d00*/  LDC.64 R16, c[0x4][R16] ;  /* 0x0100000010107b82 */ /* 0x000ea20000000a00 */
[----:B------:R-:W-:Y:S02]  /*5d10*/  HFMA2 R12, -RZ, RZ, 0, 5.9604644775390625e-08 ;  /* 0x00000001ff0c7431 */ /* 0x000fe400000001ff */
[----:B------:R-:W-:Y:S02]  /*5d20*/  IMAD.MOV.U32 R8, RZ, RZ, 0x70 ;  /* 0x00000070ff087424 */ /* 0x000fe400078e00ff */
[----:B------:R-:W-:Y:S01]  /*5d30*/  IMAD.MOV.U32 R13, RZ, RZ, RZ ;  /* 0x000000ffff0d7224 */ /* 0x000fe200078e00ff */
[----:B------:R-:W3:Y:S01]  /*5d40*/  LDCU.64 UR6, c[0x4][0x88] ;  /* 0x01001100ff0677ac */ /* 0x000ee20008000a00 */
[----:B------:R-:W4:Y:S01]  /*5d50*/  LDCU.64 UR4, c[0x4][0x8] ;  /* 0x01000100ff0477ac */ /* 0x000f220008000a00 */
[----:B-1----:R-:W-:Y:S02]  /*5d60*/  MOV R4, UR8 ;  /* 0x0000000800047c02 */ /* 0x002fe40008000f00 */
[----:B------:R-:W-:Y:S02]  /*5d70*/  MOV R5, UR9 ;  /* 0x0000000900057c02 */ /* 0x000fe40008000f00 */
[----:B---3--:R-:W-:Y:S01]  /*5d80*/  MOV R7, UR7 ;  /* 0x0000000700077c02 */ /* 0x008fe20008000f00 */
[----:B------:R-:W-:Y:S01]  /*5d90*/  IMAD.U32 R6, RZ, RZ, UR6 ;  /* 0x00000006ff067e24 */ /* 0x000fe2000f8e00ff */
[----:B----4-:R-:W-:Y:S01]  /*5da0*/  MOV R11, UR5 ;  /* 0x00000005000b7c02 */ /* 0x010fe20008000f00 */
[----:B------:R-:W-:Y:S02]  /*5db0*/  IMAD.U32 R10, RZ, RZ, UR4 ;  /* 0x00000004ff0a7e24 */ /* 0x000fe4000f8e00ff */
[----:B------:R-:W-:Y:S07]  /*5dc0*/  LEPC R20, `(.L_x_95) ;  /* 0x000000001014794e */ /* 0x000fee0000000000 */
[----:B--2---:R-:W-:Y:S05]  /*5dd0*/  CALL.ABS.NOINC R16 ;  /* 0x0000000010007343 */ /* 0x004fea0003c00000 */
.L_x_95:
[----:B------:R-:W-:Y:S01]  /*5de0*/  PLOP3.LUT P1, PT, PT, PT, PT, 0x8, 0x80 ;  /* 0x000000000080781c */ /* 0x000fe20003f2e170 */
[----:B------:R-:W2:Y:S01]  /*5df0*/  LDL R16, [R1+0x58] ;  /* 0x0000580001107983 */ /* 0x000ea20000100800 */
[----:B------:R-:W1:Y:S03]  /*5e00*/  LDC.64 R6, c[0x0][0x890] ;  /* 0x00022400ff067b82 */ /* 0x000e660000000a00 */
[----:B------:R3:W5:Y:S05]  /*5e10*/  LDL R17, [R1+0x50] ;  /* 0x0000500001117983 */ /* 0x00076a0000100800 */
[----:B------:R-:W4:Y:S01]  /*5e20*/  LDC.64 R4, c[0x0][0x8b0] ;  /* 0x00022c00ff047b82 */ /* 0x000f220000000a00 */
[----:B--2---:R-:W-:Y:S02]  /*5e30*/  R2UR UR4, R16 ;  /* 0x00000000100472ca */ /* 0x004fe400000e0000 */
[----:B------:R-:W2:Y:S01]  /*5e40*/  S2R R16, SR_TID.X ;  /* 0x0000000000107919 */ /* 0x000ea20000002100 */
[----:B-1----:R-:W-:Y:S02]  /*5e50*/  ISETP.NE.U32.AND P3, PT, R6, RZ, PT ;  /* 0x000000ff0600720c */ /* 0x002fe40003f65070 */
[----:B----4-:R-:W-:Y:S02]  /*5e60*/  ISETP.NE.U32.AND P4, PT, R4, RZ, PT ;  /* 0x000000ff0400720c */ /* 0x010fe40003f85070 */
[----:B------:R-:W-:Y:S02]  /*5e70*/  ISETP.NE.AND.EX P3, PT, R7, RZ, PT, P3 ;  /* 0x000000ff0700720c */ /* 0x000fe40003f65330 */
[----:B------:R-:W-:Y:S04]  /*5e80*/  ISETP.NE.AND.EX P4, PT, R5, RZ, PT, P4 ;  /* 0x000000ff0500720c */ /* 0x000fe80003f85340 */
[----:B------:R-:W-:Y:S06]  /*5e90*/  UISETP.NE.AND UP1, UPT, UR4, URZ, UPT ;  /* 0x000000ff0400728c */ /* 0x000fec000bf25270 */
[----:B------:R-:W-:Y:S05]  /*5ea0*/  PLOP3.LUT P0, PT, PT, PT, UP1, 0x80, 0x8 ;  /* 0x000000000008781c */ /* 0x000fea0003f0f018 */
[----:B------:R-:W1:Y:S08]  /*5eb0*/  @UP1 LDCU.64 UR4, c[0x0][0x888] ;  /* 0x00011100ff0417ac */ /* 0x000e700008000a00 */
[----:B------:R-:W-:Y:S01]  /*5ec0*/  @P0 PLOP3.LUT P1, PT, P3, PT, PT, 0x80, 0x8 ;  /* 0x000000000008081c */ /* 0x000fe20001f2f070 */
[----:B-1----:R-:W-:Y:S04]  /*5ed0*/  @UP1 UISETP.NE.U32.AND UP0, UPT, UR4, URZ, UPT ;  /* 0x000000ff0400128c */ /* 0x002fe8000bf05070 */
[----:B------:R-:W-:Y:S04]  /*5ee0*/  @UP1 UISETP.NE.AND.EX UP0, UPT, UR5, URZ, UPT, UP0 ;  /* 0x000000ff0500128c */ /* 0x000fe8000bf05300 */
[----:B------:R-:W-:Y:S01]  /*5ef0*/  @UP1 USEL UR4, URZ, 0xffffffff, UP0 ;  /* 0xffffffffff041887 */ /* 0x000fe20008000000 */
[----:B--23--:R-:W-:Y:S11]  /*5f00*/  @!P3 BRA `(.L_x_97) ;  /* 0x00000000003cb947 */ /* 0x00cff60003800000 */
[----:B------:R-:W1:Y:S01]  /*5f10*/  LDC.64 R8, c[0x0][0x888] ;  /* 0x00022200ff087b82 */ /* 0x000e620000000a00 */
[----:B------:R-:W2:Y:S01]  /*5f20*/  LDCU.64 UR6, c[0x0][0x358] ;  /* 0x00006b00ff0677ac */ /* 0x000ea20008000a00 */
[----:B------:R-:W-:Y:S02]  /*5f30*/  IMAD.MOV.U32 R3, RZ, RZ, 0x1 ;  /* 0x00000001ff037424 */ /* 0x000fe400078e00ff */
[----:B------:R-:W-:Y:S01]  /*5f40*/  IMAD.MOV.U32 R0, RZ, RZ, 0x1 ;  /* 0x00000001ff007424 */ /* 0x000fe200078e00ff */
[----:B-1----:R-:W-:Y:S04]  /*5f50*/  ISETP.NE.U32.AND P2, PT, R8, RZ, PT ;  /* 0x000000ff0800720c */ /* 0x002fe80003f45070 */
[----:B------:R-:W-:Y:S11]  /*5f60*/  ISETP.NE.AND.EX P2, PT, R9, RZ, PT, P2 ;  /* 0x000000ff0900720c */ /* 0x000ff60003f45320 */
[----:B------:R-:W-:Y:S02]  /*5f70*/  @!UPT UIADD3 URZ, UPT, UPT, URZ, URZ, URZ ;  /* 0x000000fffffff290 */ /* 0x000fe4000fffe0ff */
[----:B------:R-:W1:Y:S01]  /*5f80*/  @P2 LDC.64 R8, c[0x0][0x888] ;  /* 0x00022200ff082b82 */ /* 0x000e620000000a00 */
[----:B------:R-:W-:Y:S01]  /*5f90*/  @P2 IMAD R6, R6, UR36, RZ ;  /* 0x0000002406062c24 */ /* 0x000fe2000f8e02ff */
[----:B-----5:R-:W-:Y:S04]  /*5fa0*/  @P2 PRMT R17, R3, 0x7610, R17 ;  /* 0x0000761003112816 */ /* 0x020fe80000000011 */
[----:B------:R-:W-:Y:S05]  /*5fb0*/  @!P2 PRMT R17, R0, 0x7610, R17 ;  /* 0x000076100011a816 */ /* 0x000fea0000000011 */
[----:B------:R3:W-:Y:S01]  /*5fc0*/  STL.S16 [R1+0x50], R17 ;  /* 0x0000501101007387 */ /* 0x0007e20000100600 */
[----:B-1----:R-:W-:Y:S05]  /*5fd0*/  @P2 IMAD.WIDE R8, R6, 0x4, R8 ;  /* 0x0000000406082825 */ /* 0x002fea00078e0208 */
[----:B--2---:R3:W5:Y:S02]  /*5fe0*/  @P2 LDG.E R164, desc[UR6][R8.64] ;  /* 0x0000000608a42981 */ /* 0x004764000c1e1900 */
[----:B---3--:R-:W1:Y:S02]  /*5ff0*/  @!P2 LDC R164, c[0x0][0x880] ;  /* 0x00022000ffa4ab82 */ /* 0x008e640000000800 */
.L_x_97:
[----:B------:R-:W-:Y:S05]  /*6000*/  @!P4 BRA `(.L_x_98) ;  /* 0x000000000028c947 */ /* 0x000fea0003800000 */
[----:B------:R-:W2:Y:S01]  /*6010*/  LDC.64 R6, c[0x0][0x8a8] ;  /* 0x00022a00ff067b82 */ /* 0x000ea20000000a00 */
[----:B------:R-:W3:Y:S01]  /*6020*/  LDCU.64 UR6, c[0x0][0x358] ;  /* 0x00006b00ff0677ac */ /* 0x000ee20008000a00 */
[----:B--2---:R-:W-:Y:S04]  /*6030*/  ISETP.NE.U32.AND P2, PT, R6, RZ, PT ;  /* 0x000000ff0600720c */ /* 0x004fe80003f45070 */
[----:B------:R-:W-:Y:S11]  /*6040*/  ISETP.NE.AND.EX P2, PT, R7, RZ, PT, P2 ;  /* 0x000000ff0700720c */ /* 0x000ff60003f45320 */
[----:B------:R-:W-:Y:S02]  /*6050*/  @!UPT UIADD3 URZ, UPT, UPT, URZ, URZ, URZ ;  /* 0x000000fffffff290 */ /* 0x000fe4000fffe0ff */
[----:B------:R-:W2:Y:S01]  /*6060*/  @P2 LDC.64 R6, c[0x0][0x8a8] ;  /* 0x00022a00ff062b82 */ /* 0x000ea20000000a00 */
[----:B------:R-:W-:Y:S04]  /*6070*/  @P2 IMAD R4, R4, UR36, RZ ;  /* 0x0000002404042c24 */ /* 0x000fe8000f8e02ff */
[----:B--2---:R-:W-:Y:S05]  /*6080*/  @P2 IMAD.WIDE R6, R4, 0x4, R6 ;  /* 0x0000000404062825 */ /* 0x004fea00078e0206 */
[----:B---3-5:R2:W5:Y:S02]  /*6090*/  @P2 LDG.E R152, desc[UR6][R6.64] ;  /* 0x0000000606982981 */ /* 0x028564000c1e1900 */
[----:B--2---:R-:W3:Y:S02]  /*60a0*/  @!P2 LDC R152, c[0x0][0x8a0] ;  /* 0x00022800ff98ab82 */ /* 0x004ee40000000800 */
.L_x_98:
[----:B-1---5:R-:W-:Y:S01]  /*60b0*/  @P0 FSETP.NEU.AND P4, PT, R164, RZ, PT ;  /* 0x000000ffa400020b */ /* 0x022fe20003f8d000 */
[----:B------:R-:W-:Y:S01]  /*60c0*/  IMAD.U32 R0, RZ, RZ, UR4 ;  /* 0x00000004ff007e24 */ /* 0x000fe2000f8e00ff */
[----:B------:R-:W-:Y:S01]  /*60d0*/  @P0 LOP3.LUT P2, RZ, R17, 0xff, RZ, 0xc0, !PT ;  /* 0x000000ff11ff0812 */ /* 0x000fe2000784c0ff */
[----:B------:R-:W-:Y:S01]  /*60e0*/  IMAD.SHL.U32 R4, R16, 0x20, RZ ;  /* 0x0000002010047824 */ /* 0x000fe200078e00ff */
[----:B------:R-:W-:Y:S01]  /*60f0*/  @P0 SEL R3, RZ, 0xffffffff, P4 ;  /* 0xffffffffff030807 */ /* 0x000fe20002000000 */
[----:B------:R-:W-:Y:S01]  /*6100*/  IMAD.U32 R5, RZ, RZ, UR54 ;  /* 0x00000036ff057e24 */ /* 0x000fe2000f8e00ff */
[----:B------:R-:W-:Y:S01]  /*6110*/  BSSY B1, `(.L_x_99) ;  /* 0x00000af000017945 */ /* 0x000fe20003800000 */
[----:B------:R-:W-:Y:S01]  /*6120*/  IMAD.U32 R153, RZ, RZ, UR45 ;  /* 0x0000002dff997e24 */ /* 0x000fe2000f8e00ff */
[----:B------:R-:W-:Y:S01]  /*6130*/  @P1 SEL R3, R0, R3, !P2 ;  /* 0x0000000300031207 */ /* 0x000fe20005000000 */
[----:B------:R-:W-:Y:S01]  /*6140*/  IMAD.SHL.U32 R0, R16, 0x4, RZ ;  /* 0x0000000410007824 */ /* 0x000fe200078e00ff */
[----:B------:R-:W-:Y:S02]  /*6150*/  PLOP3.LUT P5, PT, PT, PT, PT, 0x8, 0x80 ;  /* 0x000000000080781c */ /* 0x000fe40003fae170 */
[----:B------:R-:W-:Y:S02]  /*6160*/  CS2R R250, SRZ ;  /* 0x0000000000fa7805 */ /* 0x000fe4000001ff00 */
[----:B------:R-:W-:Y:S02]  /*6170*/  @P0 LOP3.LUT R3, R3, 0x1, RZ, 0xc0, !PT ;  /* 0x0000000103030812 */ /* 0x000fe400078ec0ff */
[----:B------:R-:W-:Y:S02]  /*6180*/  CS2R R248, SRZ ;  /* 0x0000000000f87805 */ /* 0x000fe4000001ff00 */
[----:B------:R-:W-:Y:S02]  /*6190*/  CS2R R242, SRZ ;  /* 0x0000000000f27805 */ /* 0x000fe4000001ff00 */
[----:B------:R-:W-:Y:S02]  /*61a0*/  CS2R R240, SRZ ;  /* 0x0000000000f07805 */ /* 0x000fe4000001ff00 */
[----:B------:R-:W-:Y:S02]  /*61b0*/  ISETP.NE.U32.OR P6, PT, R3, 0x1, !P0 ;  /* 0x000000010300780c */ /* 0x000fe400047c5470 */
[----:B------:R-:W-:Y:S02]  /*61c0*/  CS2R R238, SRZ ;  /* 0x0000000000ee7805 */ /* 0x000fe4000001ff00 */
[----:B------:R-:W-:Y:S02]  /*61d0*/  LOP3.LUT R3, R4, 0xc0, RZ, 0xc0, !PT ;  /* 0x000000c004037812 */ /* 0x000fe400078ec0ff */
[----:B------:R-:W-:Y:S02]  /*61e0*/  CS2R R236, SRZ ;  /* 0x0000000000ec7805 */ /* 0x000fe4000001ff00 */
[----:B------:R-:W-:Y:S02]  /*61f0*/  P2R R6, PR, RZ, 0x40 ;  /* 0x00000040ff067803 */ /* 0x000fe40000000000 */
[----:B------:R-:W-:Y:S02]  /*6200*/  CS2R R234, SRZ ;  /* 0x0000000000ea7805 */ /* 0x000fe4000001ff00 */
[----:B------:R-:W-:Y:S02]  /*6210*/  LOP3.LUT R0, R3, 0x18, R0, 0xf8, !PT ;  /* 0x0000001803007812 */ /* 0x000fe400078ef800 */
[----:B------:R-:W-:Y:S02]  /*6220*/  CS2R R232, SRZ ;  /* 0x0000000000e87805 */ /* 0x000fe4000001ff00 */
[----:B------:R-:W-:Y:S01]  /*6230*/  LOP3.LUT R3, R5, 0x1, RZ, 0x3c, !PT ;  /* 0x0000000105037812 */ /* 0x000fe200078e3cff */
[----:B------:R1:W-:Y:S01]  /*6240*/  STL [R1+0x5c], R6 ;  /* 0x00005c0601007387 */ /* 0x0003e20000100800 */
[----:B------:R-:W-:Y:S02]  /*6250*/  LOP3.LUT R0, R0, 0xf20, R4, 0xf8, !PT ;  /* 0x00000f2000007812 */ /* 0x000fe400078ef804 */
[----:B------:R-:W-:Y:S02]  /*6260*/  CS2R R230, SRZ ;  /* 0x0000000000e67805 */ /* 0x000fe4000001ff00 */
[----:B------:R-:W-:Y:S01]  /*6270*/  LEA R5, R153, UR39, 0x3 ;  /* 0x0000002799057c11 */ /* 0x000fe2000f8e18ff */
[----:B------:R2:W-:Y:S01]  /*6280*/  STL [R1+0x38], RZ ;  /* 0x000038ff01007387 */ /* 0x0005e20000100800 */
[----:B------:R-:W-:Y:S02]  /*6290*/  @P6 SHF.L.U32 R4, R3, 0x1f, RZ ;  /* 0x0000001f03046819 */ /* 0x000fe400000006ff */
[----:B------:R-:W-:Y:S02]  /*62a0*/  CS2R R228, SRZ ;  /* 0x0000000000e47805 */ /* 0x000fe4000001ff00 */
[----:B------:R-:W-:Y:S01]  /*62b0*/  LEA R0, R0, UR39, 0x1 ;  /* 0x0000002700007c11 */ /* 0x000fe2000f8e08ff */
[----:B------:R2:W-:Y:S01]  /*62c0*/  STL [R1+0x3c], RZ ;  /* 0x00003cff01007387 */ /* 0x0005e20000100800 */
[----:B------:R4:W3:Y:S01]  /*62d0*/  @P6 SYNCS.PHASECHK.TRANS64.TRYWAIT P0, [R5+URZ+0x20], R4 ;  /* 0x00002004050065a7 */ /* 0x0008e200080011ff */
[----:B------:R-:W-:Y:S02]  /*62e0*/  CS2R R226, SRZ ;  /* 0x0000000000e27805 */ /* 0x000fe4000001ff00 */
[----:B------:R-:W-:Y:S01]  /*62f0*/  CS2R R224, SRZ ;  /* 0x0000000000e07805 */ /* 0x000fe2000001ff00 */
[----:B------:R2:W-:Y:S01]  /*6300*/  STL [R1+0x30], RZ ;  /* 0x000030ff01007387 */ /* 0x0005e20000100800 */
[----:B------:R-:W-:Y:S01]  /*6310*/  IMAD R153, R153, 0xa000, R0 ;  /* 0x0000a00099997824 */ /* 0x000fe200078e0200 */
[----:B------:R-:W-:Y:S01]  /*6320*/  CS2R R218, SRZ ;  /* 0x0000000000da7805 */ /* 0x000fe2000001ff00 */
[----:B------:R-:W-:Y:S01]  /*6330*/  IMAD.SHL.U32 R0, R16, 0x10, RZ ;  /* 0x0000001010007824 */ /* 0x000fe200078e00ff */
[----:B------:R2:W-:Y:S01]  /*6340*/  STL [R1+0x34], RZ ;  /* 0x000034ff01007387 */ /* 0x0005e20000100800 */
[----:B------:R-:W-:Y:S02]  /*6350*/  CS2R R216, SRZ ;  /* 0x0000000000d87805 */ /* 0x000fe4000001ff00 */
[----:B------:R-:W-:Y:S02]  /*6360*/  CS2R R214, SRZ ;  /* 0x0000000000d67805 */ /* 0x000fe4000001ff00 */
[----:B------:R-:W-:Y:S01]  /*6370*/  CS2R R212, SRZ ;  /* 0x0000000000d47805 */ /* 0x000fe2000001ff00 */
[----:B------:R2:W-:Y:S01]  /*6380*/  STL [R1+0x28], RZ ;  /* 0x000028ff01007387 */ /* 0x0005e20000100800 */
[C---:B------:R-:W-:Y:S02]  /*6390*/  LOP3.LUT R7, R0.reuse, 0x20, RZ, 0xc0, !PT ;  /* 0x0000002000077812 */ /* 0x040fe400078ec0ff */
[----:B------:R-:W-:Y:S02]  /*63a0*/  CS2R R210, SRZ ;  /* 0x0000000000d27805 */ /* 0x000fe4000001ff00 */
[----:B------:R-:W-:Y:S01]  /*63b0*/  LOP3.LUT R0, R0, 0x40, RZ, 0xc0, !PT ;  /* 0x0000004000007812 */ /* 0x000fe200078ec0ff */
[----:B------:R2:W-:Y:S01]  /*63c0*/  STL [R1+0x2c], RZ ;  /* 0x00002cff01007387 */ /* 0x0005e20000100800 */
[----:B-1----:R-:W-:Y:S01]  /*63d0*/  IMAD.U32 R6, RZ, RZ, UR53 ;  /* 0x00000035ff067e24 */ /* 0x002fe2000f8e00ff */
[--C-:B------:R-:W-:Y:S02]  /*63e0*/  IADD3 R8, PT, PT, -R7, 0x200, R153.reuse ;  /* 0x0000020007087810 */ /* 0x100fe40007ffe199 */
[----:B------:R-:W-:Y:S01]  /*63f0*/  CS2R R208, SRZ ;  /* 0x0000000000d07805 */ /* 0x000fe2000001ff00 */
[----:B------:R2:W-:Y:S01]  /*6400*/  STL [R1+0x20], RZ ;  /* 0x000020ff01007387 */ /* 0x0005e20000100800 */
[----:B------:R-:W-:Y:S02]  /*6410*/  IADD3 R7, PT, PT, -R0, 0x200, R153 ;  /* 0x0000020000077810 */ /* 0x000fe40007ffe199 */
[----:B------:R-:W-:Y:S02]  /*6420*/  CS2R R202, SRZ ;  /* 0x0000000000ca7805 */ /* 0x000fe4000001ff00 */
[----:B------:R-:W-:Y:S01]  /*6430*/  SHF.L.U32 R6, R6, 0x1f, RZ ;  /* 0x0000001f06067819 */ /* 0x000fe200000006ff */
[----:B------:R2:W-:Y:S01]  /*6440*/  STL [R1+0x24], RZ ;  /* 0x000024ff01007387 */ /* 0x0005e20000100800 */
[----:B------:R-:W-:Y:S01]  /*6450*/  IMAD.IADD R0, R8, 0x1, -R0 ;  /* 0x0000000108007824 */ /* 0x000fe200078e0a00 */
[----:B------:R-:W-:Y:S01]  /*6460*/  CS2R R200, SRZ ;  /* 0x0000000000c87805 */ /* 0x000fe2000001ff00 */
[----:B----4-:R-:W-:Y:S01]  /*6470*/  IMAD.U32 R4, RZ, RZ, UR46 ;  /* 0x0000002eff047e24 */ /* 0x010fe2000f8e00ff */
[----:B------:R2:W-:Y:S01]  /*6480*/  STL [R1+0x18], RZ ;  /* 0x000018ff01007387 */ /* 0x0005e20000100800 */
[----:B------:R-:W-:Y:S02]  /*6490*/  CS2R R194, SRZ ;  /* 0x0000000000c27805 */ /* 0x000fe4000001ff00 */
[----:B------:R-:W-:Y:S02]  /*64a0*/  CS2R R192, SRZ ;  /* 0x0000000000c07805 */ /* 0x000fe4000001ff00 */
[----:B------:R-:W-:Y:S01]  /*64b0*/  CS2R R186, SRZ ;  /* 0x0000000000ba7805 */ /* 0x000fe2000001ff00 */
[----:B------:R2:W-:Y:S01]  /*64c0*/  STL [R1+0x1c], RZ ;  /* 0x00001cff01007387 */ /* 0x0005e20000100800 */
[----:B------:R-:W-:Y:S02]  /*64d0*/  LEA R4, R4, UR39, 0x3 ;  /* 0x0000002704047c11 */ /* 0x000fe4000f8e18ff */
[----:B------:R-:W-:Y:S02]  /*64e0*/  CS2R R184, SRZ ;  /* 0x0000000000b87805 */ /* 0x000fe4000001ff00 */
[----:B------:R-:W-:Y:S01]  /*64f0*/  CS2R R178, SRZ ;  /* 0x0000000000b27805 */ /* 0x000fe2000001ff00 */
[----:B------:R2:W-:Y:S01]  /*6500*/  STL [R1+0x10], RZ ;  /* 0x000010ff01007387 */ /* 0x0005e20000100800 */
[----:B------:R2:W1:Y:S01]  /*6510*/  SYNCS.PHASECHK.TRANS64.TRYWAIT P4, [R4+URZ+0x70], R6 ;  /* 0x00007006040075a7 */ /* 0x00046200080811ff */
[----:B------:R-:W-:Y:S02]  /*6520*/  CS2R R176, SRZ ;  /* 0x0000000000b07805 */ /* 0x000fe4000001ff00 */
[----:B------:R-:W-:Y:S01]  /*6530*/  CS2R R170, SRZ ;  /* 0x0000000000aa7805 */ /* 0x000fe2000001ff00 */
[----:B------:R2:W-:Y:S01]  /*6540*/  STL [R1+0x14], RZ ;  /* 0x000014ff01007387 */ /* 0x0005e20000100800 */
[----:B------:R-:W-:Y:S02]  /*6550*/  CS2R R168, SRZ ;  /* 0x0000000000a87805 */ /* 0x000fe4000001ff00 */
[----:B------:R-:W-:Y:S02]  /*6560*/  CS2R R162, SRZ ;  /* 0x0000000000a27805 */ /* 0x000fe4000001ff00 */
[----:B------:R-:W-:Y:S01]  /*6570*/  CS2R R160, SRZ ;  /* 0x0000000000a07805 */ /* 0x000fe2000001ff00 */
[----:B------:R2:W-:Y:S04]  /*6580*/  STL [R1+0x8], RZ ;  /* 0x000008ff01007387 */ /* 0x0005e80000100800 */
[----:B------:R2:W-:Y:S04]  /*6590*/  STL [R1+0xc], RZ ;  /* 0x00000cff01007387 */ /* 0x0005e80000100800 */
[----:B------:R2:W-:Y:S04]  /*65a0*/  STL [R1], RZ ;  /* 0x000000ff01007387 */ /* 0x0005e80000100800 */
[----:B------:R2:W-:Y:S04]  /*65b0*/  STL [R1+0x4], RZ ;  /* 0x000004ff01007387 */ /* 0x0005e80000100800 */
[----:B------:R2:W-:Y:S04]  /*65c0*/  STL [R1+0x48], RZ ;  /* 0x000048ff01007387 */ /* 0x0005e80000100800 */
[----:B------:R2:W-:Y:S04]  /*65d0*/  STL [R1+0x4c], RZ ;  /* 0x00004cff01007387 */ /* 0x0005e80000100800 */
[----:B------:R2:W-:Y:S04]  /*65e0*/  STL [R1+0x40], RZ ;  /* 0x000040ff01007387 */ /* 0x0005e80000100800 */
[----:B------:R2:W-:Y:S04]  /*65f0*/  STL [R1+0x44], RZ ;  /* 0x000044ff01007387 */ /* 0x0005e80000100800 */
[----:B------:R2:W-:Y:S04]  /*6600*/  STL [R1+0x68], R8 ;  /* 0x0000680801007387 */ /* 0x0005e80000100800 */
[----:B------:R2:W-:Y:S04]  /*6610*/  STL [R1+0x64], R7 ;  /* 0x0000640701007387 */ /* 0x0005e80000100800 */
[----:B------:R2:W-:Y:S01]  /*6620*/  STL [R1+0x60], R0 ;  /* 0x0000600001007387 */ /* 0x0005e20000100800 */
[----:B---3--:R-:W-:Y:S01]  /*6630*/  @P6 PLOP3.LUT P5, PT, P0, PT, PT, 0x8, 0x80 ;  /* 0x000000000080681c */ /* 0x008fe200007ae170 */
[----:B------:R-:W-:Y:S01]  /*6640*/  @!UPT UIADD3 URZ, UPT, UPT, URZ, URZ, URZ ;  /* 0x000000fffffff290 */ /* 0x000fe2000fffe0ff */
[----:B------:R-:W-:Y:S11]  /*6650*/  @!P6 BRA `(.L_x_100) ;  /* 0x000000040068e947 */ /* 0x000ff60003800000 */
[----:B------:R-:W-:Y:S01]  /*6660*/  ISETP.NE.U32.AND P0, PT, RZ, UR62, PT ;  /* 0x0000003eff007c0c */ /* 0x000fe2000bf05070 */
[----:B------:R-:W-:Y:S01]  /*6670*/  BSSY B0, `(.L_x_101) ;  /* 0x000000d000007945 */ /* 0x000fe20003800000 */
[----:B------:R-:W-:Y:S01]  /*6680*/  FSETP.NEU.AND P2, PT, R164, RZ, PT ;  /* 0x000000ffa400720b */ /* 0x000fe20003f4d000 */
[----:B------:R-:W-:Y:S01]  /*6690*/  IMAD.MOV.U32 R162, RZ, RZ, RZ ;  /* 0x000000ffffa27224 */ /* 0x000fe200078e00ff */
[----:B------:R-:W-:Y:S02]  /*66a0*/  ISETP.NE.AND.EX P0, PT, RZ, UR63, PT, P0 ;  /* 0x0000003fff007c0c */ /* 0x000fe4000bf05300 */
[----:B------:R-:W-:Y:S02]  /*66b0*/  LOP3.LUT P1, RZ, R17, 0xff, RZ, 0xc0, !PT ;  /* 0x000000ff11ff7812 */ /* 0x000fe4000782c0ff */
[----:B--2---:R-:W-:Y:S02]  /*66c0*/  SEL R0, RZ, 0xffffffff, P2 ;  /* 0xffffffffff007807 */ /* 0x004fe40001000000 */
[----:B------:R-:W-:Y:S04]  /*66d0*/  SEL R7, RZ, 0xffffffff, P0 ;  /* 0xffffffffff077807 */ /* 0x000fe80000000000 */
[----:B------:R-:W-:Y:S04]  /*66e0*/  @P3 SEL R0, R7, R0, !P1 ;  /* 0x0000000007003207 */ /* 0x000fe80004800000 */
[----:B------:R-:W-:Y:S01]  /*66f0*/  LOP3.LUT R0, R0, 0x1, RZ, 0xc0, !PT ;  /* 0x0000000100007812 */ /* 0x000fe200078ec0ff */
[----:B------:R-:W-:Y:S06]  /*6700*/  @!P5 BRA `(.L_x_102) ;  /* 0x00000000000cd947 */ /* 0x000fec0003800000 */
[----:B------:R-:W-:Y:S04]  /*6710*/  SHF.L.U32 R3, R3, 0x1f, RZ ;  /* 0x0000001f03037819 */ /* 0x000fe800000006ff */
[----:B------:R-:W2:Y:S02]  /*6720*/  SYNCS.PHASECHK.TRANS64.TRYWAIT P0, [R5+URZ+0x20], R3 ;  /* 0x00002003050075a7 */ /* 0x000ea400080011ff */
[----:B--2---:R-:W-:Y:S05]  /*6730*/  @!P0 BRA `(.L_x_103) ;  /* 0x0000004000d48947 */ /* 0x004fea0003800000 */
.L_x_102:
[----:B------:R-:W-:Y:S05]  /*6740*/  BSYNC B0 ;  /* 0x0000000000007941 */ /* 0x000fea0003800000 */
.L_x_101:
[----:B------:R-:W3:Y:S01]  /*6750*/  LDL R7, [R1+0x60] ;  /* 0x0000600001077983 */ /* 0x000ee20000100800 */
[----:B------:R-:W-:Y:S02]  /*6760*/  ISETP.NE.U32.AND P0, PT, R0, 0x1, PT ;  /* 0x000000010000780c */ /* 0x000fe40003f05070 */
[----:B------:R-:W-:Y:S02]  /*6770*/  CS2R R30, SRZ ;  /* 0x00000000001e7805 */ /* 0x000fe4000001ff00 */
[----:B------:R-:W-:Y:S01]  /*6780*/  CS2R R28, SRZ ;  /* 0x00000000001c7805 */ /* 0x000fe2000001ff00 */
[----:B------:R-:W4:Y:S01]  /*6790*/  LDL R18, [R1+0x68] ;  /* 0x0000680001127983 */ /* 0x000f220000100800 */
[----:B------:R-:W-:Y:S02]  /*67a0*/  CS2R R26, SRZ ;  /* 0x00000000001a7805 */ /* 0x000fe4000001ff00 */
[----:B------:R-:W-:Y:S01]  /*67b0*/  CS2R R24, SRZ ;  /* 0x0000000000187805 */ /* 0x000fe2000001ff00 */
[----:B------:R-:W-:Y:S01]  /*67c0*/  IMAD.MOV.U32 R11, RZ, RZ, RZ ;  /* 0x000000ffff0b7224 */ /* 0x000fe200078e00ff */
[----:B------:R-:W5:Y:S01]  /*67d0*/  LDL R17, [R1+0x64] ;  /* 0x0000640001117983 */ /* 0x000f620000100800 */
[----:B------:R-:W-:Y:S02]  /*67e0*/  CS2R R8, SRZ ;  /* 0x0000000000087805 */ /* 0x000fe4000001ff00 */
[----:B------:R-:W-:Y:S02]  /*67f0*/  CS2R R22, SRZ ;  /* 0x0000000000167805 */ /* 0x000fe4000001ff00 */
[----:B------:R-:W-:Y:S01]  /*6800*/  CS2R R20, SRZ ;  /* 0x0000000000147805 */ /* 0x000fe2000001ff00 */
[----:B------:R1:W2:Y:S01]  /*6810*/  LDL.LU R10, [R1+0x38] ;  /* 0x00003800010a7983 */ /* 0x0002a20000300800 */
[----:B------:R-:W-:Y:S02]  /*6820*/  CS2R R14, SRZ ;  /* 0x00000000000e7805 */ /* 0x000fe4000001ff00 */
[----:B------:R-:W-:Y:S01]  /*6830*/  CS2R R12, SRZ ;  /* 0x00000000000c7805 */ /* 0x000fe2000001ff00 */
[----:B------:R-:W-:Y:S01]  /*6840*/  IMAD.MOV.U32 R163, RZ, RZ, RZ ;  /* 0x000000ffffa37224 */ /* 0x000fe200078e00ff */
[----:B------:R-:W-:Y:S01]  /*6850*/  @P0 LDS.128 R24, [R153+0x8200] ;  /* 0x0082000099180984 */ /* 0x000fe20000000c00 */
[----:B------:R-:W-:Y:S02]  /*6860*/  CS2R R160, SRZ ;  /* 0x0000000000a07805 */ /* 0x000fe4000001ff00 */
[----:B------:R-:W-:Y:S02]  /*6870*/  CS2R R170, SRZ ;  /* 0x0000000000aa7805 */ /* 0x000fe4000001ff00 */
[----:B------:R-:W-:Y:S02]  /*6880*/  CS2R R168, SRZ ;  /* 0x0000000000a87805 */ /* 0x000fe4000001ff00 */
[----:B------:R-:W-:Y:S02]  /*6890*/  CS2R R178, SRZ ;  /* 0x0000000000b27805 */ /* 0x000fe4000001ff00 */
[----:B------:R-:W-:Y:S02]  /*68a0*/  CS2R R176, SRZ ;  /* 0x0000000000b07805 */ /* 0x000fe4000001ff00 */
[----:B------:R-:W-:Y:S01]  /*68b0*/  CS2R R186, SRZ ;  /* 0x0000000000ba7805 */ /* 0x000fe2000001ff00 */
[----:B------:R-:W-:Y:S01]  /*68c0*/  @P0 LDS.128 R160, [R153+0x200] ;  /* 0x0002000099a00984 */ /* 0x000fe20000000c00 */
[----:B------:R-:W-:Y:S02]  /*68d0*/  CS2R R184, SRZ ;  /* 0x0000000000b87805 */ /* 0x000fe4000001ff00 */
[----:B------:R-:W-:Y:S02]  /*68e0*/  CS2R R194, SRZ ;  /* 0x0000000000c27805 */ /* 0x000fe4000001ff00 */
        /* <DEDUP_REMOVED lines=22> */
[----:B------:R-:W-:Y:S01]  /*6a50*/  CS2R R248, SRZ ;  /* 0x0000000000f87805 */ /* 0x000fe2000001ff00 */
[----:B------:R-:W-:Y:S04]  /*6a60*/  @P0 LDS.128 R236, [R153+0x6200] ;  /* 0x0062000099ec0984 */ /* 0x000fe80000000c00 */
[----:B---3--:R-:W3:Y:S04]  /*6a70*/  @P0 LDS.128 R28, [R7+0x6030] ;  /* 0x00603000071c0984 */ /* 0x008ee80000000c00 */
[----:B----4-:R-:W-:Y:S04]  /*6a80*/  @P0 LDS.128 R20, [R18+0x8010] ;  /* 0x0080100012140984 */ /* 0x010fe80000000c00 */
[----:B-----5:R-:W-:Y:S04]  /*6a90*/  @P0 LDS.128 R12, [R17+0x8020] ;  /* 0x00802000110c0984 */ /* 0x020fe80000000c00 */
[----:B--2---:R-:W2:Y:S04]  /*6aa0*/  @P0 LDS.128 R8, [R7+0x8030] ;  /* 0x0080300007080984 */ /* 0x004ea80000000c00 */
[----:B------:R4:W1:Y:S04]  /*6ab0*/  @P0 LDS.128 R168, [R18+0x10] ;  /* 0x0000100012a80984 */ /* 0x0008680000000c00 */
[----:B------:R4:W1:Y:S04]  /*6ac0*/  @P0 LDS.128 R176, [R17+0x20] ;  /* 0x0000200011b00984 */ /* 0x0008680000000c00 */
[----:B------:R4:W1:Y:S04]  /*6ad0*/  @P0 LDS.128 R184, [R7+0x30] ;  /* 0x0000300007b80984 */ /* 0x0008680000000c00 */
[----:B------:R4:W1:Y:S04]  /*6ae0*/  @P0 LDS.128 R200, [R18+0x2010] ;  /* 0x0020100012c80984 */ /* 0x0008680000000c00 */
[----:B------:R4:W1:Y:S04]  /*6af0*/  @P0 LDS.128 R208, [R17+0x2020] ;  /* 0x0020200011d00984 */ /* 0x0008680000000c00 */
[----:B------:R4:W1:Y:S04]  /*6b00*/  @P0 LDS.128 R212, [R7+0x2030] ;  /* 0x0020300007d40984 */ /* 0x0008680000000c00 */
[----:B---3--:R4:W-:Y:S04]  /*6b10*/  STL.64 [R1+0x40], R28 ;  /* 0x0000401c01007387 */ /* 0x0089e80000100a00 */
[----:B------:R4:W3:Y:S04]  /*6b20*/  @P0 LDS.128 R224, [R18+0x4010] ;  /* 0x0040100012e00984 */ /* 0x0008e80000000c00 */
[----:B------:R4:W-:Y:S04]  /*6b30*/  STL.64 [R1+0x48], R30 ;  /* 0x0000481e01007387 */ /* 0x0009e80000100a00 */
[----:B------:R4:W1:Y:S04]  /*6b40*/  @P0 LDS.128 R228, [R17+0x4020] ;  /* 0x0040200011e40984 */ /* 0x0008680000000c00 */
[----:B------:R4:W-:Y:S04]  /*6b50*/  STL.64 [R1], R24 ;  /* 0x0000001801007387 */ /* 0x0009e80000100a00 */
[----:B------:R4:W1:Y:S04]  /*6b60*/  @P0 LDS.128 R232, [R7+0x4030] ;  /* 0x0040300007e80984 */ /* 0x0008680000000c00 */
[----:B------:R4:W-:Y:S04]  /*6b70*/  STL.64 [R1+0x8], R26 ;  /* 0x0000081a01007387 */ /* 0x0009e80000100a00 */
[----:B------:R4:W1:Y:S04]  /*6b80*/  @P0 LDS.128 R240, [R18+0x6010] ;  /* 0x0060100012f00984 */ /* 0x0008680000000c00 */
[----:B--2---:R4:W-:Y:S04]  /*6b90*/  STL.64 [R1+0x30], R8 ;  /* 0x0000300801007387 */ /* 0x0049e80000100a00 */
[----:B------:R4:W2:Y:S04]  /*6ba0*/  @P0 LDS.128 R248, [R17+0x6020] ;  /* 0x0060200011f80984 */ /* 0x0008a80000000c00 */
[----:B------:R4:W-:Y:S04]  /*6bb0*/  STL.64 [R1+0x10], R20 ;  /* 0x0000101401007387 */ /* 0x0009e80000100a00 */
[----:B------:R4:W-:Y:S04]  /*6bc0*/  STL.64 [R1+0x18], R22 ;  /* 0x0000181601007387 */ /* 0x0009e80000100a00 */
[----:B------:R4:W-:Y:S04]  /*6bd0*/  STL.64 [R1+0x38], R10 ;  /* 0x0000380a01007387 */ /* 0x0009e80000100a00 */
[----:B------:R4:W-:Y:S04]  /*6be0*/  STL.64 [R1+0x20], R12 ;  /* 0x0000200c01007387 */ /* 0x0009e80000100a00 */
[----:B---3--:R4:W-:Y:S02]  /*6bf0*/  STL.64 [R1+0x28], R14 ;  /* 0x0000280e01007387 */ /* 0x0089e40000100a00 */
.L_x_100:
[----:B------:R-:W-:Y:S05]  /*6c00*/  BSYNC B1 ;  /* 0x0000000000017941 */ /* 0x000fea0003800000 */
.L_x_99:
[----:B----4-:R-:W-:Y:S01]  /*6c10*/  SHF.R.U32.HI R18, RZ, 0x5, R16 ;  /* 0x00000005ff127819 */ /* 0x010fe20000011610 */
[----:B--2---:R-:W-:Y:S04]  /*6c20*/  IMAD.U32 R0, RZ, RZ, UR46 ;  /* 0x0000002eff007e24 */ /* 0x004fe8000f8e00ff */
[----:B------:R-:W-:Y:S05]  /*6c30*/  IMAD R17, R0, 0xa0, R2 ;  /* 0x000000a000117824 */ /* 0x000fea00078e0202 */
[----:B------:R-:W-:Y:S04]  /*6c40*/  SHF.R.U32.HI R0, RZ, 0x15, R17 ;  /* 0x00000015ff007819 */ /* 0x000fe80000011611 */
[----:B------:R-:W-:Y:S01]  /*6c50*/  LOP3.LUT P0, RZ, R0, 0x3, R18, 0x48, !PT ;  /* 0x0000000300ff7812 */ /* 0x000fe20007804812 */
[----:B------:R-:W-:Y:S01]  /*6c60*/  @!UPT UIADD3 URZ, UPT, UPT, URZ, URZ, URZ ;  /* 0x000000fffffff290 */ /* 0x000fe2000fffe0ff */
[----:B-1----:R-:W-:Y:S11]  /*6c70*/  @P4 BRA `(.L_x_104) ;  /* 0x0000000000084947 */ /* 0x002ff60003800000 */
[----:B------:R-:W1:Y:S02]  /*6c80*/  SYNCS.PHASECHK.TRANS64.TRYWAIT P1, [R4+URZ+0x70], R6 ;  /* 0x00007006040075a7 */ /* 0x000e6400080211ff */
[----:B-1----:R-:W-:Y:S05]  /*6c90*/  @!P1 BRA `(.L_x_105) ;  /* 0x0000003c00909947 */ /* 0x002fea0003800000 */
.L_x_104:
[----:B------:R-:W-:Y:S05]  /*6ca0*/  @!P0 BRA `(.L_x_106) ;  /* 0x0000000000408947 */ /* 0x000fea0003800000 */
[----:B------:R-:W2:Y:S01]  /*6cb0*/  LDCU.64 UR8, c[0x4][0x70] ;  /* 0x01000e00ff0877ac */ /* 0x000ea20008000a00 */
[----:B------:R-:W-:Y:S01]  /*6cc0*/  MOV R15, 0x0 ;  /* 0x00000000000f7802 */ /* 0x000fe20000000f00 */
[----:B------:R-:W-:Y:S02]  /*6cd0*/  HFMA2 R12, -RZ, RZ, 0, 5.9604644775390625e-08 ;  /* 0x00000001ff0c7431 */ /* 0x000fe400000001ff */
[----:B------:R-:W-:Y:S02]  /*6ce0*/  IMAD.MOV.U32 R8, RZ, RZ, 0x192 ;  /* 0x00000192ff087424 */ /* 0x000fe400078e00ff */
[----:B------:R-:W-:Y:S01]  /*6cf0*/  IMAD.MOV.U32 R13, RZ, RZ, RZ ;  /* 0x000000ffff0d7224 */ /* 0x000fe200078e00ff */
[----:B------:R-:W3:Y:S01]  /*6d00*/  LDCU.64 UR6, c[0x4][0x78] ;  /* 0x01000f00ff0677ac */ /* 0x000ee20008000a00 */
[----:B------:R-:W4:Y:S01]  /*6d10*/  LDC.64 R14, c[0x4][R15] ;  /* 0x010000000f0e7b82 */ /* 0x000f220000000a00 */
[----:B------:R-:W5:Y:S01]  /*6d20*/  LDCU.64 UR4, c[0x4][0x10] ;  /* 0x01000200ff0477ac */ /* 0x000f620008000a00 */
[----:B--2---:R-:W-:Y:S01]  /*6d30*/  MOV R5, UR9 ;  /* 0x0000000900057c02 */ /* 0x004fe20008000f00 */
[----:B-1----:R-:W-:Y:S01]  /*6d40*/  IMAD.U32 R4, RZ, RZ, UR8 ;  /* 0x00000008ff047e24 */ /* 0x002fe2000f8e00ff */
[----:B---3--:R-:W-:Y:S01]  /*6d50*/  MOV R7, UR7 ;  /* 0x0000000700077c02 */ /* 0x008fe20008000f00 */
[----:B------:R-:W-:Y:S01]  /*6d60*/  IMAD.U32 R6, RZ, RZ, UR6 ;  /* 0x00000006ff067e24 */ /* 0x000fe2000f8e00ff */
[----:B-----5:R-:W-:Y:S01]  /*6d70*/  MOV R11, UR5 ;  /* 0x00000005000b7c02 */ /* 0x020fe20008000f00 */
[----:B------:R-:W-:Y:S02]  /*6d80*/  IMAD.U32 R10, RZ, RZ, UR4 ;  /* 0x00000004ff0a7e24 */ /* 0x000fe4000f8e00ff */
[----:B------:R-:W-:Y:S07]  /*6d90*/  LEPC R20, `(.L_x_106) ;  /* 0x000000001014794e */ /* 0x000fee0000000000 */
[----:B----4-:R-:W-:Y:S05]  /*6da0*/  CALL.ABS.NOINC R14 ;  /* 0x000000000e007343 */ /* 0x010fea0003c00000 */
.L_x_106:
[----:B------:R-:W-:Y:S05]  /*6db0*/  WARPSYNC.ALL ;  /* 0x0000000000007948 */ /* 0x000fea0003800000 */
[C---:B------:R-:W-:Y:S01]  /*6dc0*/  R2UR UR4, R17.reuse ;  /* 0x00000000110472ca */ /* 0x040fe200000e0000 */
[----:B------:R-:W-:Y:S05]  /*6dd0*/  VIADD R0, R17, 0x20 ;  /* 0x0000002011007836 */ /* 0x000fea0000000000 */
[----:B------:R-:W-:Y:S04]  /*6de0*/  SHF.R.U32.HI R0, RZ, 0x15, R0 ;  /* 0x00000015ff007819 */ /* 0x000fe80000011600 */
[----:B------:R-:W-:Y:S03]  /*6df0*/  LOP3.LUT P0, RZ, R0, 0x3, R18, 0x48, !PT ;  /* 0x0000000300ff7812 */ /* 0x000fe60007804812 */
[----:B------:R-:W2:Y:S10]  /*6e00*/  LDTM.x32 R120, tmem[UR4] ;  /* 0x00000004007879ee */ /* 0x000eb400082c0000 */
[----:B--2---:R-:W-:Y:S05]  /*6e10*/  @!P0 BRA `(.L_x_107) ;  /* 0x0000000000408947 */ /* 0x004fea0003800000 */
        /* <DEDUP_REMOVED lines=16> */
.L_x_107:
[----:B------:R-:W-:Y:S05]  /*6f20*/  WARPSYNC.ALL ;  /* 0x0000000000007948 */ /* 0x000fea0003800000 */
[C---:B------:R-:W-:Y:S01]  /*6f30*/  R2UR UR4, R17.reuse ;  /* 0x00000000110472ca */ /* 0x040fe200000e0000 */
[----:B------:R-:W-:Y:S05]  /*6f40*/  VIADD R0, R17, 0x40 ;  /* 0x0000004011007836 */ /* 0x000fea0000000000 */
[----:B------:R-:W-:Y:S04]  /*6f50*/  SHF.R.U32.HI R0, RZ, 0x15, R0 ;  /* 0x00000015ff007819 */ /* 0x000fe80000011600 */
[----:B------:R-:W-:Y:S03]  /*6f60*/  LOP3.LUT P0, RZ, R0, 0x3, R18, 0x48, !PT ;  /* 0x0000000300ff7812 */ /* 0x000fe60007804812 */
[----:B------:R-:W2:Y:S10]  /*6f70*/  LDTM.x32 R88, tmem[UR4+0x20] ;  /* 0x00002004005879ee */ /* 0x000eb400082c0000 */
        /* <DEDUP_REMOVED lines=17> */
.L_x_108:
        /* <DEDUP_REMOVED lines=23> */
.L_x_109:
        /* <DEDUP_REMOVED lines=23> */
.L_x_110:
[----:B------:R-:W-:Y:S01]  /*7370*/  LOP3.LUT P1, R16, R16, 0x60, RZ, 0xc0, !PT ;  /* 0x0000006010107812 */ /* 0x000fe2000782c0ff */
[----:B------:R-:W-:Y:S01]  /*7380*/  IMAD.U32 R0, RZ, RZ, UR46 ;  /* 0x0000002eff007e24 */ /* 0x000fe2000f8e00ff */
[----:B------:R-:W-:Y:S05]  /*7390*/  WARPSYNC.ALL ;  /* 0x0000000000007948 */ /* 0x000fea0003800000 */
[----:B------:R-:W-:Y:S01]  /*73a0*/  LEA R0, R0, UR39, 0x3 ;  /* 0x0000002700007c11 */ /* 0x000fe2000f8e18ff */
[----:B------:R-:W-:Y:S01]  /*73b0*/  HADD2.F32 R154, -RZ, R160.H0_H0 ;  /* 0x200000a0ff9a7230 */ /* 0x000fe20000004100 */
[----:B------:R-:W2:Y:S01]  /*73c0*/  LDL.LU R252, [R1+0x4c] ;  /* 0x00004c0001fc7983 */ /* 0x000ea20000300800 */
[----:B------:R-:W-:Y:S02]  /*73d0*/  HADD2.F32 R159, -RZ, R162.H1_H1 ;  /* 0x300000a2ff9f7230 */ /* 0x000fe40000004100 */
[C---:B------:R-:W-:Y:S01]  /*73e0*/  FMUL R15, R152.reuse, R133 ;  /* 0x00000085980f7220 */ /* 0x040fe20000400000 */
[----:B------:R-:W-:Y:S01]  /*73f0*/  R2UR UR4, R17 ;  /* 0x00000000110472ca */ /* 0x000fe200000e0000 */
[C---:B------:R-:W-:Y:S01]  /*7400*/  FMUL R17, R152.reuse, R135 ;  /* 0x0000008798117220 */ /* 0x040fe20000400000 */
[C---:B------:R-:W-:Y:S01]  /*7410*/  FMUL R18, R152.reuse, R136 ;  /* 0x0000008898127220 */ /* 0x040fe20000400000 */
[C---:B------:R-:W-:Y:S01]  /*7420*/  FMUL R19, R152.reuse, R137 ;  /* 0x0000008998137220 */ /* 0x040fe20000400000 */
[C---:B------:R-:W-:Y:S01]  /*7430*/  FMUL R20, R152.reuse, R138 ;  /* 0x0000008a98147220 */ /* 0x040fe20000400000 */
[----:B------:R-:W-:Y:S02]  /*7440*/  HADD2.F32 R155, -RZ, R160.H1_H1 ;  /* 0x300000a0ff9b7230 */ /* 0x000fe40000004100 */
[C---:B------:R-:W-:Y:S01]  /*7450*/  FMUL R21, R152.reuse, R139 ;  /* 0x0000008b98157220 */ /* 0x040fe20000400000 */
[----:B------:R-:W-:Y:S02]  /*7460*/  HADD2.F32 R160, -RZ, R163.H0_H0 ;  /* 0x200000a3ffa07230 */ /* 0x000fe40000004100 */
[C---:B------:R-:W-:Y:S01]  /*7470*/  FMUL R22, R152.reuse, R140 ;  /* 0x0000008c98167220 */ /* 0x040fe20000400000 */
[----:B------:R-:W-:Y:S02]  /*7480*/  HADD2.F32 R199, -RZ, R203.H0_H0 ;  /* 0x200000cbffc77230 */ /* 0x000fe40000004100 */
[C---:B-1----:R-:W-:Y:S01]  /*7490*/  FMUL R4, R152.reuse, R122 ;  /* 0x0000007a98047220 */ /* 0x042fe20000400000 */
[----:B------:R-:W-:Y:S02]  /*74a0*/  HADD2.F32 R205, -RZ, R210.H0_H0 ;  /* 0x200000d2ffcd7230 */ /* 0x000fe40000004100 */
[C---:B------:R-:W-:Y:S01]  /*74b0*/  FMUL R5, R152.reuse, R123 ;  /* 0x0000007b98057220 */ /* 0x040fe20000400000 */
[C---:B------:R-:W-:Y:S01]  /*74c0*/  FMUL R6, R152.reuse, R124 ;  /* 0x0000007c98067220 */ /* 0x040fe20000400000 */
[C---:B------:R-:W-:Y:S01]  /*74d0*/  FMUL R7, R152.reuse, R125 ;  /* 0x0000007d98077220 */ /* 0x040fe20000400000 */
[C---:B------:R-:W-:Y:S01]  /*74e0*/  FMUL R13, R152.reuse, R131 ;  /* 0x00000083980d7220 */ /* 0x040fe20000400000 */
[----:B------:R-:W-:Y:S01]  /*74f0*/  FMUL R14, R152, R132 ;  /* 0x00000084980e7220 */ /* 0x000fe20000400000 */
[--C-:B------:R-:W-:Y:S01]  /*7500*/  HADD2.F32 R156, -RZ, R161.reuse.H0_H0 ;  /* 0x200000a1ff9c7230 */ /* 0x100fe20000004100 */
[----:B------:R-:W-:Y:S01]  /*7510*/  ISETP.NE.AND P0, PT, R16, RZ, PT ;  /* 0x000000ff1000720c */ /* 0x000fe20003f05270 */
[C---:B------:R-:W-:Y:S01]  /*7520*/  FMUL R16, R152.reuse, R134 ;  /* 0x0000008698107220 */ /* 0x040fe20000400000 */
[C---:B------:R-:W-:Y:S01]  /*7530*/  FMUL R8, R152.reuse, R126 ;  /* 0x0000007e98087220 */ /* 0x040fe20000400000 */
[----:B------:R-:W-:Y:S02]  /*7540*/  HADD2.F32 R157, -RZ, R161.H1_H1 ;  /* 0x300000a1ff9d7230 */ /* 0x000fe40000004100 */
[C---:B------:R-:W-:Y:S01]  /*7550*/  FMUL R9, R152.reuse, R127 ;  /* 0x0000007f98097220 */ /* 0x040fe20000400000 */
[----:B------:R-:W-:Y:S02]  /*7560*/  HADD2.F32 R161, -RZ, R163.H1_H1 ;  /* 0x300000a3ffa17230 */ /* 0x000fe40000004100 */
[C---:B------:R-:W-:Y:S01]  /*7570*/  FMUL R10, R152.reuse, R128 ;  /* 0x00000080980a7220 */ /* 0x040fe20000400000 */
[----:B------:R-:W-:Y:S02]  /*7580*/  HADD2.F32 R163, -RZ, R168.H1_H1 ;  /* 0x300000a8ffa37230 */ /* 0x000fe40000004100 */
[C---:B------:R-:W-:Y:S01]  /*7590*/  FMUL R11, R152.reuse, R129 ;  /* 0x00000081980b7220 */ /* 0x040fe20000400000 */
[C---:B------:R-:W-:Y:S01]  /*75a0*/  FMUL R12, R152.reuse, R130 ;  /* 0x00000082980c7220 */ /* 0x040fe20000400000 */
[C---:B------:R-:W-:Y:S01]  /*75b0*/  FMUL R23, R152.reuse, R141 ;  /* 0x0000008d98177220 */ /* 0x040fe20000400000 */
[C---:B------:R-:W-:Y:S01]  /*75c0*/  FMUL R122, R152.reuse, R144 ;  /* 0x00000090987a7220 */ /* 0x040fe20000400000 */
[----:B------:R-:W-:Y:S02]  /*75d0*/  HADD2.F32 R158, -RZ, R162.H0_H0 ;  /* 0x200000a2ff9e7230 */ /* 0x000fe40000004100 */
[C---:B------:R-:W-:Y:S01]  /*75e0*/  FMUL R123, R152.reuse, R145 ;  /* 0x00000091987b7220 */ /* 0x040fe20000400000 */
[----:B------:R-:W-:Y:S02]  /*75f0*/  HADD2.F32 R172, -RZ, R176.H1_H1 ;  /* 0x300000b0ffac7230 */ /* 0x000fe40000004100 */
[C---:B------:R-:W-:Y:S01]  /*7600*/  FMUL R124, R152.reuse, R146 ;  /* 0x00000092987c7220 */ /* 0x040fe20000400000 */
[--C-:B------:R-:W-:Y:S02]  /*7610*/  HADD2.F32 R173, -RZ, R177.reuse.H0_H0 ;  /* 0x200000b1ffad7230 */ /* 0x100fe40000004100 */
[C---:B------:R-:W-:Y:S01]  /*7620*/  FMUL R125, R152.reuse, R147 ;  /* 0x00000093987d7220 */ /* 0x040fe20000400000 */
[----:B------:R-:W-:Y:S02]  /*7630*/  HADD2.F32 R174, -RZ, R177.H1_H1 ;  /* 0x300000b1ffae7230 */ /* 0x000fe40000004100 */
[C---:B------:R-:W-:Y:S01]  /*7640*/  FMUL R126, R152.reuse, R148 ;  /* 0x00000094987e7220 */ /* 0x040fe20000400000 */
[----:B------:R-:W-:Y:S02]  /*7650*/  HADD2.F32 R175, -RZ, R178.H0_H0 ;  /* 0x200000b2ffaf7230 */ /* 0x000fe40000004100 */
        /* <DEDUP_REMOVED lines=9> */
[----:B------:R-:W-:Y:S02]  /*76f0*/  HADD2.F32 R196, -RZ, R201.H1_H1 ;  /* 0x300000c9ffc47230 */ /* 0x000fe40000004100 */
[C---:B------:R-:W-:Y:S01]  /*7700*/  FMUL R0, R152.reuse, R120 ;  /* 0x0000007898007220 */ /* 0x040fe20000400000 */
[C---:B------:R-:W-:Y:S01]  /*7710*/  FMUL R120, R152.reuse, R142 ;  /* 0x0000008e98787220 */ /* 0x040fe20000400000 */
[----:B------:R-:W-:Y:S02]  /*7720*/  HADD2.F32 R206, -RZ, R210.H1_H1 ;  /* 0x300000d2ffce7230 */ /* 0x000fe40000004100 */
[----:B------:R-:W-:Y:S01]  /*7730*/  FMUL R3, R152, R121 ;  /* 0x0000007998037220 */ /* 0x000fe20000400000 */
[----:B------:R-:W-:Y:S01]  /*7740*/  FFMA R0, R164, R154, R0 ;  /* 0x0000009aa4007223 */ /* 0x000fe20000000000 */
[----:B------:R-:W-:Y:S01]  /*7750*/  FMUL R121, R152, R143 ;  /* 0x0000008f98797220 */ /* 0x000fe20000400000 */
[----:B------:R-:W-:Y:S02]  /*7760*/  HADD2.F32 R207, -RZ, R211.H0_H0 ;  /* 0x200000d3ffcf7230 */ /* 0x000fe40000004100 */
[C---:B------:R-:W-:Y:S01]  /*7770*/  FFMA R3, R164.reuse, R155, R3 ;  /* 0x0000009ba4037223 */ /* 0x040fe20000000003 */
[----:B------:R-:W-:Y:S01]  /*7780*/  FFMA R131, R164, R156, R4 ;  /* 0x0000009ca4837223 */ /* 0x000fe20000000004 */
[----:B------:R-:W-:Y:S01]  /*7790*/  FMUL R4, R152, R56 ;  /* 0x0000003898047220 */ /* 0x000fe20000400000 */
[----:B------:R-:W-:Y:S01]  /*77a0*/  FFMA R132, R164, R157, R5 ;  /* 0x0000009da4847223 */ /* 0x000fe20000000005 */
[----:B------:R-:W-:Y:S01]  /*77b0*/  FMUL R5, R152, R57 ;  /* 0x0000003998057220 */ /* 0x000fe20000400000 */
[C---:B------:R-:W-:Y:S01]  /*77c0*/  FFMA R133, R164.reuse, R158, R6 ;  /* 0x0000009ea4857223 */ /* 0x040fe20000000006 */
[C---:B------:R-:W-:Y:S01]  /*77d0*/  FFMA R134, R164.reuse, R159, R7 ;  /* 0x0000009fa4867223 */ /* 0x040fe20000000007 */
[----:B------:R-:W-:Y:S01]  /*77e0*/  HADD2.F32 R162, -RZ, R168.H0_H0 ;  /* 0x200000a8ffa27230 */ /* 0x000fe20000004100 */
[----:B------:R-:W3:Y:S01]  /*77f0*/  LDL.LU R159, [R1+0x1c] ;  /* 0x00001c00019f7983 */ /* 0x000ee20000300800 */
[----:B------:R-:W-:Y:S01]  /*7800*/  FFMA R135, R164, R160, R8 ;  /* 0x000000a0a4877223 */ /* 0x000fe20000000008 */
[--C-:B------:R-:W-:Y:S02]  /*7810*/  HADD2.F32 R165, -RZ, R169.reuse.H0_H0 ;  /* 0x200000a9ffa57230 */ /* 0x100fe40000004100 */
[C---:B------:R-:W-:Y:S01]  /*7820*/  FMUL R6, R152.reuse, R58 ;  /* 0x0000003a98067220 */ /* 0x040fe20000400000 */
[----:B------:R-:W-:Y:S01]  /*7830*/  HADD2.F32 R166, -RZ, R169.H1_H1 ;  /* 0x300000a9ffa67230 */ /* 0x000fe20000004100 */
[----:B------:R-:W4:Y:S01]  /*7840*/  LDL.LU R160, [R1+0x18] ;  /* 0x0000180001a07983 */ /* 0x000f220000300800 */
[C---:B------:R-:W-:Y:S01]  /*7850*/  FMUL R7, R152.reuse, R59 ;  /* 0x0000003b98077220 */ /* 0x040fe20000400000 */
[----:B------:R-:W-:Y:S01]  /*7860*/  FMUL R8, R152, R60 ;  /* 0x0000003c98087220 */ /* 0x000fe20000400000 */
[----:B------:R-:W-:Y:S01]  /*7870*/  FFMA R136, R164, R161, R9 ;  /* 0x000000a1a4887223 */ /* 0x000fe20000000009 */
[--C-:B------:R-:W-:Y:S02]  /*7880*/  HADD2.F32 R167, -RZ, R170.reuse.H0_H0 ;  /* 0x200000aaffa77230 */ /* 0x100fe40000004100 */
[----:B------:R-:W-:Y:S01]  /*7890*/  FMUL R9, R152, R61 ;  /* 0x0000003d98097220 */ /* 0x000fe20000400000 */
[----:B------:R-:W-:Y:S02]  /*78a0*/  HADD2.F32 R168, -RZ, R170.H1_H1 ;  /* 0x300000aaffa87230 */ /* 0x000fe40000004100 */
[C---:B------:R-:W-:Y:S01]  /*78b0*/  FFMA R137, R164.reuse, R162, R10 ;  /* 0x000000a2a4897223 */ /* 0x040fe2000000000a */
[----:B------:R-:W-:Y:S01]  /*78c0*/  FFMA R138, R164, R163, R11 ;  /* 0x000000a3a48a7223 */ /* 0x000fe2000000000b */
[C---:B------:R-:W-:Y:S01]  /*78d0*/  FMUL R10, R152.reuse, R62 ;  /* 0x0000003e980a7220 */ /* 0x040fe20000400000 */
[----:B------:R-:W5:Y:S01]  /*78e0*/  LDL.LU R163, [R1+0x14] ;  /* 0x0000140001a37983 */ /* 0x000f620000300800 */
[----:B------:R-:W-:Y:S01]  /*78f0*/  FMUL R11, R152, R63 ;  /* 0x0000003f980b7220 */ /* 0x000fe20000400000 */
[----:B------:R-:W-:Y:S01]  /*7900*/  FFMA R139, R164, R165, R12 ;  /* 0x000000a5a48b7223 */ /* 0x000fe2000000000c */
[----:B------:R-:W-:Y:S01]  /*7910*/  FMUL R12, R152, R64 ;  /* 0x00000040980c7220 */ /* 0x000fe20000400000 */
[----:B------:R-:W-:Y:S01]  /*7920*/  FFMA R140, R164, R166, R13 ;  /* 0x000000a6a48c7223 */ /* 0x000fe2000000000d */
[--C-:B------:R-:W-:Y:S02]  /*7930*/  HADD2.F32 R169, -RZ, R171.reuse.H0_H0 ;  /* 0x200000abffa97230 */ /* 0x100fe40000004100 */
[----:B------:R-:W-:Y:S01]  /*7940*/  FMUL R13, R152, R65 ;  /* 0x00000041980d7220 */ /* 0x000fe20000400000 */
[C---:B------:R-:W-:Y:S01]  /*7950*/  FFMA R141, R164.reuse, R167, R14 ;  /* 0x000000a7a48d7223 */ /* 0x040fe2000000000e */
[----:B------:R-:W-:Y:S02]  /*7960*/  HADD2.F32 R170, -RZ, R171.H1_H1 ;  /* 0x300000abffaa7230 */ /* 0x000fe40000004100 */
[C---:B------:R-:W-:Y:S01]  /*7970*/  FFMA R142, R164.reuse, R168, R15 ;  /* 0x000000a8a48e7223 */ /* 0x040fe2000000000f */
[C---:B------:R-:W-:Y:S01]  /*7980*/  FFMA R143, R164.reuse, R169, R16 ;  /* 0x000000a9a48f7223 */ /* 0x040fe20000000010 */
[----:B------:R-:W-:Y:S01]  /*7990*/  HADD2.F32 R171, -RZ, R176.H0_H0 ;  /* 0x200000b0ffab7230 */ /* 0x000fe20000004100 */
[----:B------:R-:W2:Y:S01]  /*79a0*/  LDL.LU R15, [R1+0x4] ;  /* 0x00000400010f7983 */ /* 0x000ea20000300800 */
[----:B------:R-:W-:Y:S01]  /*79b0*/  FFMA R144, R164, R170, R17 ;  /* 0x000000aaa4907223 */ /* 0x000fe20000000011 */
[----:B------:R-:W-:Y:S01]  /*79c0*/  FMUL R14, R152, R66 ;  /* 0x00000042980e7220 */ /* 0x000fe20000400000 */
[----:B------:R-:W-:Y:S01]  /*79d0*/  HADD2.F32 R176, -RZ, R178.H1_H1 ;  /* 0x300000b2ffb07230 */ /* 0x000fe20000004100 */
[----:B------:R-:W3:Y:S01]  /*79e0*/  LDL.LU R16, [R1+0x48] ;  /* 0x0000480001107983 */ /* 0x000ee20000300800 */
[C---:B------:R-:W-:Y:S01]  /*79f0*/  FFMA R145, R164.reuse, R171, R18 ;  /* 0x000000aba4917223 */ /* 0x040fe20000000012 */
[C---:B------:R-:W-:Y:S01]  /*7a00*/  FFMA R146, R164.reuse, R172, R19 ;  /* 0x000000aca4927223 */ /* 0x040fe20000000013 */
[--C-:B------:R-:W-:Y:S01]  /*7a10*/  HADD2.F32 R177, -RZ, R179.reuse.H0_H0 ;  /* 0x200000b3ffb17230 */ /* 0x100fe20000004100 */
[----:B------:R-:W2:Y:S01]  /*7a20*/  LDL.LU R17, [R1+0x8] ;  /* 0x0000080001117983 */ /* 0x000ea20000300800 */
[C---:B------:R-:W-:Y:S01]  /*7a30*/  FFMA R147, R164.reuse, R173, R20 ;  /* 0x000000ada4937223 */ /* 0x040fe20000000014 */
[C---:B------:R-:W-:Y:S01]  /*7a40*/  FFMA R148, R164.reuse, R174, R21 ;  /* 0x000000aea4947223 */ /* 0x040fe20000000015 */
[----:B------:R-:W-:Y:S01]  /*7a50*/  HADD2.F32 R178, -RZ, R179.H1_H1 ;  /* 0x300000b3ffb27230 */ /* 0x000fe20000004100 */
[----:B------:R-:W4:Y:S01]  /*7a60*/  LDL.LU R18, [R1+0x44] ;  /* 0x0000440001127983 */ /* 0x000f220000300800 */
[----:B------:R-:W-:Y:S01]  /*7a70*/  FFMA R149, R164, R175, R22 ;  /* 0x000000afa4957223 */ /* 0x000fe20000000016 */
[----:B------:R-:W-:Y:S02]  /*7a80*/  HADD2.F32 R154, -RZ, R212.H0_H0 ;  /* 0x200000d4ff9a7230 */ /* 0x000fe40000004100 */
[C---:B------:R-:W-:Y:S01]  /*7a90*/  FMUL R129, R152.reuse, R151 ;  /* 0x0000009798817220 */ /* 0x040fe20000400000 */
[----:B------:R-:W2:Y:S01]  /*7aa0*/  LDL.LU R19, [R1] ;  /* 0x0000000001137983 */ /* 0x000ea20000300800 */
[----:B------:R-:W-:Y:S02]  /*7ab0*/  HADD2.F32 R151, -RZ, R184.H1_H1 ;  /* 0x300000b8ff977230 */ /* 0x000fe40000004100 */
[----:B------:R-:W-:Y:S01]  /*7ac0*/  FMUL R128, R152, R150 ;  /* 0x0000009698807220 */ /* 0x000fe20000400000 */
[C---:B------:R-:W-:Y:S01]  /*7ad0*/  FFMA R150, R164.reuse, R176, R23 ;  /* 0x000000b0a4967223 */ /* 0x040fe20000000017 */
[----:B------:R-:W2:Y:S01]  /*7ae0*/  LDL.LU R20, [R1+0xc] ;  /* 0x00000c0001147983 */ /* 0x000ea20000300800 */
[C---:B------:R-:W-:Y:S01]  /*7af0*/  FFMA R120, R164.reuse, R177, R120 ;  /* 0x000000b1a4787223 */ /* 0x040fe20000000078 */
[C---:B------:R-:W-:Y:S01]  /*7b00*/  FFMA R121, R164.reuse, R178, R121 ;  /* 0x000000b2a4797223 */ /* 0x040fe20000000079 */
[--C-:B------:R-:W-:Y:S01]  /*7b10*/  HADD2.F32 R179, -RZ, R185.reuse.H0_H0 ;  /* 0x200000b9ffb37230 */ /* 0x100fe20000004100 */
[----:B------:R-:W2:Y:S01]  /*7b20*/  LDL.LU R21, [R1+0x10] ;  /* 0x0000100001157983 */ /* 0x000ea20000300800 */
[----:B------:R-:W-:Y:S01]  /*7b30*/  FFMA R122, R164, R130, R122 ;  /* 0x00000082a47a7223 */ /* 0x000fe2000000007a */
[----:B------:R-:W-:Y:S01]  /*7b40*/  FMUL R130, R152, R35 ;  /* 0x0000002398827220 */ /* 0x000fe20000400000 */
[----:B------:R-:W-:Y:S01]  /*7b50*/  HADD2.F32 R180, -RZ, R185.H1_H1 ;  /* 0x300000b9ffb47230 */ /* 0x000fe20000004100 */
[----:B------:R-:W2:Y:S01]  /*7b60*/  LDL.LU R22, [R1+0x40] ;  /* 0x0000400001167983 */ /* 0x000ea20000300800 */
[C---:B------:R-:W-:Y:S01]  /*7b70*/  FFMA R123, R164.reuse, R151, R123 ;  /* 0x00000097a47b7223 */ /* 0x040fe2000000007b */
[C---:B------:R-:W-:Y:S01]  /*7b80*/  FFMA R124, R164.reuse, R179, R124 ;  /* 0x000000b3a47c7223 */ /* 0x040fe2000000007c */
[--C-:B------:R-:W-:Y:S02]  /*7b90*/  HADD2.F32 R181, -RZ, R186.reuse.H0_H0 ;  /* 0x200000baffb57230 */ /* 0x100fe40000004100 */
[----:B------:R-:W-:Y:S01]  /*7ba0*/  FFMA R125, R164, R180, R125 ;  /* 0x000000b4a47d7223 */ /* 0x000fe2000000007d */
[----:B------:R-:W-:Y:S02]  /*7bb0*/  HADD2.F32 R184, -RZ, R187.H1_H1 ;  /* 0x300000bbffb87230 */ /* 0x000fe40000004100 */
[C---:B------:R-:W-:Y:S01]  /*7bc0*/  FMUL R57, R152.reuse, R68 ;  /* 0x0000004498397220 */ /* 0x040fe20000400000 */
[C---:B------:R-:W-:Y:S01]  /*7bd0*/  FMUL R68, R152.reuse, R79 ;  /* 0x0000004f98447220 */ /* 0x040fe20000400000 */
[----:B------:R-:W-:Y:S01]  /*7be0*/  FMUL R79, R152, R26 ;  /* 0x0000001a984f7220 */ /* 0x000fe20000400000 */
[----:B------:R-:W-:Y:S01]  /*7bf0*/  HADD2.F32 R182, -RZ, R186.H1_H1 ;  /* 0x300000baffb67230 */ /* 0x000fe20000004100 */
[----:B------:R-:W2:Y:S01]  /*7c00*/  LDL.LU R26, [R1+0x20] ;  /* 0x00002000011a7983 */ /* 0x000ea20000300800 */
[----:B------:R-:W-:Y:S02]  /*7c10*/  HADD2.F32 R185, -RZ, R192.H0_H0 ;  /* 0x200000c0ffb97230 */ /* 0x000fe40000004100 */
[C---:B------:R-:W-:Y:S01]  /*7c20*/  FFMA R126, R164.reuse, R181, R126 ;  /* 0x000000b5a47e7223 */ /* 0x040fe2000000007e */
[----:B------:R-:W-:Y:S02]  /*7c30*/  HADD2.F32 R181, -RZ, R249.H0_H0 ;  /* 0x200000f9ffb57230 */ /* 0x000fe40000004100 */
[----:B------:R-:W-:Y:S01]  /*7c40*/  FFMA R127, R164, R182, R127 ;  /* 0x000000b6a47f7223 */ /* 0x000fe2000000007f */
[----:B------:R-:W-:Y:S02]  /*7c50*/  HADD2.F32 R210, -RZ, R213.H0_H0 ;  /* 0x200000d5ffd27230 */ /* 0x000fe40000004100 */
[C---:B------:R-:W-:Y:S01]  /*7c60*/  FMUL R56, R152.reuse, R67 ;  /* 0x0000004398387220 */ /* 0x040fe20000400000 */
[C---:B------:R-:W-:Y:S01]  /*7c70*/  FMUL R67, R152.reuse, R78 ;  /* 0x0000004e98437220 */ /* 0x040fe20000400000 */
[C---:B------:R-:W-:Y:S01]  /*7c80*/  FMUL R78, R152.reuse, R25 ;  /* 0x00000019984e7220 */ /* 0x040fe20000400000 */
[----:B------:R-:W-:Y:S01]  /*7c90*/  HADD2.F32 R183, -RZ, R187.H0_H0 ;  /* 0x200000bbffb77230 */ /* 0x000fe20000004100 */
[----:B------:R-:W5:Y:S01]  /*7ca0*/  LDL.LU R25, [R1+0x24] ;  /* 0x0000240001197983 */ /* 0x000f620000300800 */
[--C-:B------:R-:W-:Y:S02]  /*7cb0*/  HADD2.F32 R155, -RZ, R216.reuse.H0_H0 ;  /* 0x200000d8ff9b7230 */ /* 0x100fe40000004100 */
[----:B------:R-:W-:Y:S01]  /*7cc0*/  FMUL R88, R152, R88 ;  /* 0x0000005898587220 */ /* 0x000fe20000400000 */
[----:B------:R-:W-:Y:S02]  /*7cd0*/  HADD2.F32 R156, -RZ, R216.H1_H1 ;  /* 0x300000d8ff9c7230 */ /* 0x000fe40000004100 */
[C---:B------:R-:W-:Y:S01]  /*7ce0*/  FFMA R128, R164.reuse, R183, R128 ;  /* 0x000000b7a4807223 */ /* 0x040fe20000000080 */
[C---:B------:R-:W-:Y:S01]  /*7cf0*/  FFMA R129, R164.reuse, R184, R129 ;  /* 0x000000b8a4817223 */ /* 0x040fe20000000081 */
[----:B------:R-:W-:Y:S01]  /*7d00*/  FFMA R88, R164, R185, R88 ;  /* 0x000000b9a4587223 */ /* 0x000fe20000000058 */
[----:B------:R-:W-:Y:S02]  /*7d10*/  HADD2.F32 R186, -RZ, R192.H1_H1 ;  /* 0x300000c0ffba7230 */ /* 0x000fe40000004100 */
[C---:B------:R-:W-:Y:S01]  /*7d20*/  FMUL R89, R152.reuse, R89 ;  /* 0x0000005998597220 */ /* 0x040fe20000400000 */
[--C-:B------:R-:W-:Y:S02]  /*7d30*/  HADD2.F32 R187, -RZ, R193.reuse.H0_H0 ;  /* 0x200000c1ffbb7230 */ /* 0x100fe40000004100 */
[----:B------:R-:W-:Y:S01]  /*7d40*/  FMUL R90, R152, R90 ;  /* 0x0000005a985a7220 */ /* 0x000fe20000400000 */
[----:B------:R-:W-:Y:S02]  /*7d50*/  HADD2.F32 R188, -RZ, R193.H1_H1 ;  /* 0x300000c1ffbc7230 */ /* 0x000fe40000004100 */
[C---:B------:R-:W-:Y:S01]  /*7d60*/  FFMA R89, R164.reuse, R186, R89 ;  /* 0x000000baa4597223 */ /* 0x040fe20000000059 */
[--C-:B------:R-:W-:Y:S02]  /*7d70*/  HADD2.F32 R157, -RZ, R217.reuse.H0_H0 ;  /* 0x200000d9ff9d7230 */ /* 0x100fe40000004100 */
[----:B------:R-:W-:Y:S01]  /*7d80*/  FFMA R90, R164, R187, R90 ;  /* 0x000000bba45a7223 */ /* 0x000fe2000000005a */
[----:B------:R-:W-:Y:S02]  /*7d90*/  HADD2.F32 R158, -RZ, R217.H1_H1 ;  /* 0x300000d9ff9e7230 */ /* 0x000fe40000004100 */
[----:B------:R-:W-:Y:S01]  /*7da0*/  FMUL R91, R152, R91 ;  /* 0x0000005b985b7220 */ /* 0x000fe20000400000 */
[----:B------:R-:W-:Y:S01]  /*7db0*/  HADD2.F32 R189, -RZ, R194.H0_H0 ;  /* 0x200000c2ffbd7230 */ /* 0x000fe20000004100 */
[----:B------:R-:W-:Y:S01]  /*7dc0*/  F2FP.F16.F32.PACK_AB R88, R89, R88 ;  /* 0x000000585958723e */ /* 0x000fe200000000ff */
[--C-:B------:R-:W-:Y:S02]  /*7dd0*/  HADD2.F32 R216, -RZ, R218.reuse.H0_H0 ;  /* 0x200000daffd87230 */ /* 0x100fe40000004100 */
[----:B------:R-:W-:Y:S01]  /*7de0*/  FFMA R91, R164, R188, R91 ;  /* 0x000000bca45b7223 */ /* 0x000fe2000000005b */
[----:B------:R-:W-:Y:S02]  /*7df0*/  HADD2.F32 R217, -RZ, R218.H1_H1 ;  /* 0x300000daffd97230 */ /* 0x000fe40000004100 */
[C---:B------:R-:W-:Y:S01]  /*7e00*/  FMUL R92, R152.reuse, R92 ;  /* 0x0000005c985c7220 */ /* 0x040fe20000400000 */
[----:B------:R-:W-:Y:S02]  /*7e10*/  HADD2.F32 R190, -RZ, R194.H1_H1 ;  /* 0x300000c2ffbe7230 */ /* 0x000fe40000004100 */
[----:B------:R-:W-:Y:S01]  /*7e20*/  FMUL R93, R152, R93 ;  /* 0x0000005d985d7220 */ /* 0x000fe20000400000 */
[----:B------:R-:W-:Y:S01]  /*7e30*/  HADD2.F32 R191, -RZ, R195.H0_H0 ;  /* 0x200000c3ffbf7230 */ /* 0x000fe20000004100 */
[----:B------:R-:W-:Y:S01]  /*7e40*/  F2FP.F16.F32.PACK_AB R89, R91, R90 ;  /* 0x0000005a5b59723e */ /* 0x000fe200000000ff */
[C---:B------:R-:W-:Y:S01]  /*7e50*/  FFMA R92, R164.reuse, R189, R92 ;  /* 0x000000bda45c7223 */ /* 0x040fe2000000005c */
[----:B------:R-:W-:Y:S01]  /*7e60*/  FFMA R93, R164, R190, R93 ;  /* 0x000000bea45d7223 */ /* 0x000fe2000000005d */
[----:B------:R-:W-:Y:S02]  /*7e70*/  HADD2.F32 R218, -RZ, R219.H0_H0 ;  /* 0x200000dbffda7230 */ /* 0x000fe40000004100 */
[C---:B------:R-:W-:Y:S01]  /*7e80*/  FMUL R94, R152.reuse, R94 ;  /* 0x0000005e985e7220 */ /* 0x040fe20000400000 */
[----:B------:R-:W-:Y:S02]  /*7e90*/  HADD2.F32 R192, -RZ, R195.H1_H1 ;  /* 0x300000c3ffc07230 */ /* 0x000fe40000004100 */
[----:B------:R-:W-:Y:S01]  /*7ea0*/  FMUL R95, R152, R95 ;  /* 0x0000005f985f7220 */ /* 0x000fe20000400000 */
[----:B------:R-:W-:Y:S01]  /*7eb0*/  HADD2.F32 R193, -RZ, R200.H0_H0 ;  /* 0x200000c8ffc17230 */ /* 0x000fe20000004100 */
[----:B------:R-:W-:Y:S01]  /*7ec0*/  F2FP.F16.F32.PACK_AB R90, R93, R92 ;  /* 0x0000005c5d5a723e */ /* 0x000fe200000000ff */
[----:B------:R-:W-:Y:S02]  /*7ed0*/  HADD2.F32 R195, -RZ, R201.H0_H0 ;  /* 0x200000c9ffc37230 */ /* 0x000fe40000004100 */
[C---:B------:R-:W-:Y:S01]  /*7ee0*/  FFMA R94, R164.reuse, R191, R94 ;  /* 0x000000bfa45e7223 */ /* 0x040fe2000000005e */
[----:B------:R-:W-:Y:S02]  /*7ef0*/  HADD2.F32 R201, -RZ, R208.H0_H0 ;  /* 0x200000d0ffc97230 */ /* 0x000fe40000004100 */
[----:B------:R-:W-:Y:S01]  /*7f00*/  FFMA R95, R164, R192, R95 ;  /* 0x000000c0a45f7223 */ /* 0x000fe2000000005f */
[----:B------:R-:W-:Y:S02]  /*7f10*/  HADD2.F32 R219, -RZ, R219.H1_H1 ;  /* 0x300000dbffdb7230 */ /* 0x000fe40000004100 */
[C---:B------:R-:W-:Y:S01]  /*7f20*/  FMUL R96, R152.reuse, R96 ;  /* 0x0000006098607220 */ /* 0x040fe20000400000 */
[----:B------:R-:W-:Y:S02]  /*7f30*/  HADD2.F32 R194, -RZ, R200.H1_H1 ;  /* 0x300000c8ffc27230 */ /* 0x000fe40000004100 */
[----:B------:R-:W-:Y:S01]  /*7f40*/  FMUL R97, R152, R97 ;  /* 0x0000006198617220 */ /* 0x000fe20000400000 */
[----:B------:R-:W-:Y:S01]  /*7f50*/  F2FP.F16.F32.PACK_AB R91, R95, R94 ;  /* 0x0000005e5f5b723e */ /* 0x000fe200000000ff */
[C---:B------:R-:W-:Y:S01]  /*7f60*/  FFMA R96, R164.reuse, R193, R96 ;  /* 0x000000c1a4607223 */ /* 0x040fe20000000060 */
[----:B------:R-:W-:Y:S02]  /*7f70*/  HADD2.F32 R200, -RZ, R203.H1_H1 ;  /* 0x300000cbffc87230 */ /* 0x000fe40000004100 */
[----:B------:R-:W-:Y:S01]  /*7f80*/  FFMA R97, R164, R194, R97 ;  /* 0x000000c2a4617223 */ /* 0x000fe20000000061 */
[--C-:B------:R-:W-:Y:S02]  /*7f90*/  HADD2.F32 R203, -RZ, R209.reuse.H0_H0 ;  /* 0x200000d1ffcb7230 */ /* 0x100fe40000004100 */
[C---:B------:R-:W-:Y:S01]  /*7fa0*/  FMUL R98, R152.reuse, R98 ;  /* 0x0000006298627220 */ /* 0x040fe20000400000 */
[----:B------:R-:W-:Y:S02]  /*7fb0*/  HADD2.F32 R161, -RZ, R224.H0_H0 ;  /* 0x200000e0ffa17230 */ /* 0x000fe40000004100 */
[----:B------:R-:W-:Y:S01]  /*7fc0*/  FMUL R99, R152, R99 ;  /* 0x0000006398637220 */ /* 0x000fe20000400000 */
[----:B------:R-:W-:Y:S01]  /*7fd0*/  HADD2.F32 R197, -RZ, R202.H0_H0 ;  /* 0x200000caffc57230 */ /* 0x000fe20000004100 */
[----:B------:R-:W-:Y:S01]  /*7fe0*/  F2FP.F16.F32.PACK_AB R96, R97, R96 ;  /* 0x000000606160723e */ /* 0x000fe200000000ff */
[C---:B------:R-:W-:Y:S01]  /*7ff0*/  FFMA R98, R164.reuse, R195, R98 ;  /* 0x000000c3a4627223 */ /* 0x040fe20000000062 */
[----:B------:R-:W-:Y:S01]  /*8000*/  FFMA R99, R164, R196, R99 ;  /* 0x000000c4a4637223 */ /* 0x000fe20000000063 */
[----:B------:R-:W-:Y:S02]  /*8010*/  HADD2.F32 R162, -RZ, R224.H1_H1 ;  /* 0x300000e0ffa27230 */ /* 0x000fe40000004100 */
[C---:B------:R-:W-:Y:S01]  /*8020*/  FMUL R100, R152.reuse, R100 ;  /* 0x0000006498647220 */ /* 0x040fe20000400000 */
[----:B------:R-:W-:Y:S02]  /*8030*/  HADD2.F32 R198, -RZ, R202.H1_H1 ;  /* 0x300000caffc67230 */ /* 0x000fe40000004100 */
[C---:B------:R-:W-:Y:S01]  /*8040*/  FMUL R101, R152.reuse, R101 ;  /* 0x0000006598657220 */ /* 0x040fe20000400000 */
[----:B------:R-:W-:Y:S01]  /*8050*/  FMUL R103, R152, R103 ;  /* 0x0000006798677220 */ /* 0x000fe20000400000 */
[C---:B------:R-:W-:Y:S01]  /*8060*/  FFMA R100, R164.reuse, R197, R100 ;  /* 0x000000c5a4647223 */ /* 0x040fe20000000064 */
[----:B------:R-:W-:Y:S02]  /*8070*/  HADD2.F32 R202, -RZ, R208.H1_H1 ;  /* 0x300000d0ffca7230 */ /* 0x000fe40000004100 */
[----:B------:R-:W-:Y:S01]  /*8080*/  FFMA R101, R164, R198, R101 ;  /* 0x000000c6a4657223 */ /* 0x000fe20000000065 */
[----:B------:R-:W-:Y:S01]  /*8090*/  FMUL R105, R152, R105 ;  /* 0x0000006998697220 */ /* 0x000fe20000400000 */
[C---:B------:R-:W-:Y:S01]  /*80a0*/  FFMA R102, R164.reuse, R199, R102 ;  /* 0x000000c7a4667223 */ /* 0x040fe20000000066 */
[----:B------:R-:W-:Y:S02]  /*80b0*/  HADD2.F32 R204, -RZ, R209.H1_H1 ;  /* 0x300000d1ffcc7230 */ /* 0x000fe40000004100 */
[----:B------:R-:W-:Y:S01]  /*80c0*/  FFMA R103, R164, R200, R103 ;  /* 0x000000c8a4677223 */ /* 0x000fe20000000067 */
[----:B------:R-:W-:Y:S01]  /*80d0*/  FMUL R107, R152, R107 ;  /* 0x0000006b986b7220 */ /* 0x000fe20000400000 */
[C---:B------:R-:W-:Y:S01]  /*80e0*/  FFMA R104, R164.reuse, R201, R104 ;  /* 0x000000c9a4687223 */ /* 0x040fe20000000068 */
[----:B------:R-:W-:Y:S01]  /*80f0*/  FFMA R105, R164, R202, R105 ;  /* 0x000000caa4697223 */ /* 0x000fe20000000069 */
[----:B------:R-:W-:Y:S01]  /*8100*/  FMUL R109, R152, R109 ;  /* 0x0000006d986d7220 */ /* 0x000fe20000400000 */
[----:B------:R-:W-:Y:S01]  /*8110*/  FFMA R106, R164, R203, R106 ;  /* 0x000000cba46a7223 */ /* 0x000fe2000000006a */
[----:B------:R-:W-:Y:S02]  /*8120*/  HADD2.F32 R208, -RZ, R211.H1_H1 ;  /* 0x300000d3ffd07230 */ /* 0x000fe40000004100 */
[----:B------:R-:W-:Y:S01]  /*8130*/  FMUL R110, R152, R110 ;  /* 0x0000006e986e7220 */ /* 0x000fe20000400000 */
[----:B------:R-:W-:Y:S01]  /*8140*/  FFMA R107, R164, R204, R107 ;  /* 0x000000cca46b7223 */ /* 0x000fe2000000006b */
[----:B------:R-:W-:Y:S01]  /*8150*/  FMUL R111, R152, R111 ;  /* 0x0000006f986f7220 */ /* 0x000fe20000400000 */
[----:B------:R-:W-:Y:S01]  /*8160*/  FFMA R108, R164, R205, R108 ;  /* 0x000000cda46c7223 */ /* 0x000fe2000000006c */
[----:B------:R-:W-:Y:S02]  /*8170*/  HADD2.F32 R209, -RZ, R212.H1_H1 ;  /* 0x300000d4ffd17230 */ /* 0x000fe40000004100 */
[----:B------:R-:W-:Y:S01]  /*8180*/  FMUL R112, R152, R112 ;  /* 0x0000007098707220 */ /* 0x000fe20000400000 */
[----:B------:R-:W-:Y:S01]  /*8190*/  FFMA R109, R164, R206, R109 ;  /* 0x000000cea46d7223 */ /* 0x000fe2000000006d */
[----:B------:R-:W-:Y:S01]  /*81a0*/  FMUL R113, R152, R113 ;  /* 0x0000007198717220 */ /* 0x000fe20000400000 */
[----:B------:R-:W-:Y:S02]  /*81b0*/  HADD2.F32 R211, -RZ, R213.H1_H1 ;  /* 0x300000d5ffd37230 */ /* 0x000fe40000004100 */
[----:B------:R-:W-:Y:S01]  /*81c0*/  FFMA R110, R164, R207, R110 ;  /* 0x000000cfa46e7223 */ /* 0x000fe2000000006e */
[----:B------:R-:W-:Y:S01]  /*81d0*/  FMUL R114, R152, R114 ;  /* 0x0000007298727220 */ /* 0x000fe20000400000 */
[--C-:B------:R-:W-:Y:S02]  /*81e0*/  HADD2.F32 R212, -RZ, R214.reuse.H0_H0 ;  /* 0x200000d6ffd47230 */ /* 0x100fe40000004100 */
        /* <DEDUP_REMOVED lines=11> */
[----:B------:R-:W-:Y:S01]  /*82a0*/  FFMA R115, R164, R211, R115 ;  /* 0x000000d3a4737223 */ /* 0x000fe20000000073 */
[----:B------:R-:W-:Y:S01]  /*82b0*/  FMUL R119, R152, R119 ;  /* 0x0000007798777220 */ /* 0x000fe20000400000 */
[C---:B------:R-:W-:Y:S01]  /*82c0*/  FFMA R116, R164.reuse, R212, R116 ;  /* 0x000000d4a4747223 */ /* 0x040fe20000000074 */
[C---:B------:R-:W-:Y:S01]  /*82d0*/  FFMA R117, R164.reuse, R213, R117 ;  /* 0x000000d5a4757223 */ /* 0x040fe20000000075 */
[----:B------:R-:W-:Y:S01]  /*82e0*/  UMOV UR6, 0x400 ;  /* 0x0000040000067882 */ /* 0x000fe20000000000 */
[C---:B------:R-:W-:Y:S01]  /*82f0*/  FFMA R118, R164.reuse, R214, R118 ;  /* 0x000000d6a4767223 */ /* 0x040fe20000000076 */
[C---:B------:R-:W-:Y:S01]  /*8300*/  FFMA R119, R164.reuse, R215, R119 ;  /* 0x000000d7a4777223 */ /* 0x040fe20000000077 */
[----:B------:R-:W-:Y:S01]  /*8310*/  ULEA UR5, UR44, UR6, 0x18 ;  /* 0x000000062c057291 */ /* 0x000fe2000f8ec0ff */
[C---:B------:R-:W-:Y:S01]  /*8320*/  FFMA R151, R164.reuse, R155, R4 ;  /* 0x0000009ba4977223 */ /* 0x040fe20000000004 */
[C---:B------:R-:W-:Y:S01]  /*8330*/  FFMA R154, R164.reuse, R156, R5 ;  /* 0x0000009ca49a7223 */ /* 0x040fe20000000005 */
[C---:B------:R-:W-:Y:S01]  /*8340*/  FFMA R155, R164.reuse, R157, R6 ;  /* 0x0000009da49b7223 */ /* 0x040fe20000000006 */
[----:B------:R-:W-:Y:S01]  /*8350*/  FFMA R156, R164, R158, R7 ;  /* 0x0000009ea49c7223 */ /* 0x000fe20000000007 */
[----:B------:R-:W-:Y:S01]  /*8360*/  FMUL R66, R152, R77 ;  /* 0x0000004d98427220 */ /* 0x000fe20000400000 */
[----:B------:R-:W-:Y:S01]  /*8370*/  FFMA R157, R164, R216, R8 ;  /* 0x000000d8a49d7223 */ /* 0x000fe20000000008 */
[----:B------:R-:W-:Y:S01]  /*8380*/  FMUL R77, R152, R24 ;  /* 0x00000018984d7220 */ /* 0x000fe20000400000 */
[----:B------:R-:W-:Y:S01]  /*8390*/  FFMA R158, R164, R217, R9 ;  /* 0x000000d9a49e7223 */ /* 0x000fe20000000009 */
[--C-:B------:R-:W-:Y:S02]  /*83a0*/  HADD2.F32 R220, -RZ, R225.reuse.H0_H0 ;  /* 0x200000e1ffdc7230 */ /* 0x100fe40000004100 */
[C---:B------:R-:W-:Y:S01]  /*83b0*/  FMUL R58, R152.reuse, R69 ;  /* 0x00000045983a7220 */ /* 0x040fe20000400000 */
[----:B------:R-:W-:Y:S02]  /*83c0*/  HADD2.F32 R221, -RZ, R225.H1_H1 ;  /* 0x300000e1ffdd7230 */ /* 0x000fe40000004100 */
[C---:B------:R-:W-:Y:S01]  /*83d0*/  FMUL R59, R152.reuse, R70 ;  /* 0x00000046983b7220 */ /* 0x040fe20000400000 */
[--C-:B------:R-:W-:Y:S02]  /*83e0*/  HADD2.F32 R222, -RZ, R226.reuse.H0_H0 ;  /* 0x200000e2ffde7230 */ /* 0x100fe40000004100 */
[C---:B------:R-:W-:Y:S01]  /*83f0*/  FMUL R60, R152.reuse, R71 ;  /* 0x00000047983c7220 */ /* 0x040fe20000400000 */
[----:B------:R-:W-:Y:S02]  /*8400*/  HADD2.F32 R223, -RZ, R226.H1_H1 ;  /* 0x300000e2ffdf7230 */ /* 0x000fe40000004100 */
[C---:B------:R-:W-:Y:S01]  /*8410*/  FMUL R61, R152.reuse, R72 ;  /* 0x00000048983d7220 */ /* 0x040fe20000400000 */
[--C-:B------:R-:W-:Y:S02]  /*8420*/  HADD2.F32 R224, -RZ, R227.reuse.H0_H0 ;  /* 0x200000e3ffe07230 */ /* 0x100fe40000004100 */
[C---:B------:R-:W-:Y:S01]  /*8430*/  FMUL R62, R152.reuse, R73 ;  /* 0x00000049983e7220 */ /* 0x040fe20000400000 */
        /* <DEDUP_REMOVED lines=18> */
[----:B------:R-:W-:Y:S01]  /*8560*/  FMUL R87, R152, R34 ;  /* 0x0000002298577220 */ /* 0x000fe20000400000 */
[----:B------:R-:W-:Y:S01]  /*8570*/  F2FP.F16.F32.PACK_AB R97, R99, R98 ;  /* 0x000000626361723e */ /* 0x000fe200000000ff */
[----:B------:R-:W-:Y:S01]  /*8580*/  HADD2.F32 R225, -RZ, R227.H1_H1 ;  /* 0x300000e3ffe17230 */ /* 0x000fe20000004100 */
[----:B------:R-:W-:Y:S01]  /*8590*/  F2FP.F16.F32.PACK_AB R98, R101, R100 ;  /* 0x000000646562723e */ /* 0x000fe200000000ff */
[--C-:B------:R-:W-:Y:S01]  /*85a0*/  HADD2.F32 R165, -RZ, R228.reuse.H0_H0 ;  /* 0x200000e4ffa57230 */ /* 0x100fe20000004100 */
        /* <DEDUP_REMOVED lines=62> */
[----:B------:R-:W-:Y:S01]  /*8990*/  FMUL R55, R152, R55 ;  /* 0x0000003798377220 */ /* 0x000fe20000400000 */
[--C-:B------:R-:W-:Y:S01]  /*89a0*/  HADD2.F32 R179, -RZ, R248.reuse.H0_H0 ;  /* 0x200000f8ffb37230 */ /* 0x100fe20000004100 */
[----:B------:R-:W-:Y:S01]  /*89b0*/  UIADD3 UR13, UPT, UPT, UR45, 0x1, URZ ;  /* 0x000000012d0d7890 */ /* 0x000fe2000fffe0ff */
[----:B------:R-:W-:Y:S01]  /*89c0*/  HADD2.F32 R180, -RZ, R248.H1_H1 ;  /* 0x300000f8ffb47230 */ /* 0x000fe20000004100 */
[----:B------:R-:W-:Y:S01]  /*89d0*/  UIADD3 UR12, UPT, UPT, UR46, 0x1, URZ ;  /* 0x000000012e0c7890 */ /* 0x000fe2000fffe0ff */
[--C-:B------:R-:W-:Y:S01]  /*89e0*/  HADD2.F32 R247, -RZ, R251.reuse.H0_H0 ;  /* 0x200000fbfff77230 */ /* 0x100fe20000004100 */
[----:B------:R-:W-:Y:S01]  /*89f0*/  BSSY.RECONVERGENT B0, `(.L_x_111) ;  /* 0x0000142000007945 */ /* 0x000fe20003800200 */
[----:B------:R-:W-:Y:S02]  /*8a00*/  HADD2.F32 R248, -RZ, R251.H1_H1 ;  /* 0x300000fbfff87230 */ /* 0x000fe40000004100 */
[----:B-----5:R-:W-:Y:S02]  /*8a10*/  HADD2.F32 R196, -RZ, R25.H0_H0 ;  /* 0x20000019ffc47230 */ /* 0x020fe40000004100 */
[--C-:B---3--:R-:W-:Y:S02]  /*8a20*/  HADD2.F32 R249, -RZ, R16.reuse.H0_H0 ;  /* 0x20000010fff97230 */ /* 0x108fe40000004100 */
[----:B------:R-:W-:Y:S02]  /*8a30*/  HADD2.F32 R250, -RZ, R16.H1_H1 ;  /* 0x30000010fffa7230 */ /* 0x000fe40000004100 */
[----:B------:R-:W3:Y:S01]  /*8a40*/  LDL.LU R16, [R1+0x28] ;  /* 0x0000280001107983 */ /* 0x000ee20000300800 */
[--C-:B----4-:R-:W-:Y:S02]  /*8a50*/  HADD2.F32 R184, -RZ, R18.reuse.H0_H0 ;  /* 0x20000012ffb87230 */ /* 0x110fe40000004100 */
[----:B------:R-:W-:Y:S02]  /*8a60*/  HADD2.F32 R185, -RZ, R18.H1_H1 ;  /* 0x30000012ffb97230 */ /* 0x000fe40000004100 */
[----:B------:R-:W4:Y:S01]  /*8a70*/  LDL.LU R18, [R1+0x2c] ;  /* 0x00002c0001127983 */ /* 0x000f220000300800 */
[--C-:B------:R-:W-:Y:S02]  /*8a80*/  HADD2.F32 R23, -RZ, R159.reuse.H0_H0 ;  /* 0x2000009fff177230 */ /* 0x100fe40000004100 */
[----:B------:R-:W-:Y:S01]  /*8a90*/  HADD2.F32 R24, -RZ, R159.H1_H1 ;  /* 0x3000009fff187230 */ /* 0x000fe20000004100 */
[----:B------:R-:W5:Y:S01]  /*8aa0*/  LDL.LU R199, [R1+0x30] ;  /* 0x0000300001c77983 */ /* 0x000f620000300800 */
[--C-:B------:R-:W-:Y:S02]  /*8ab0*/  HADD2.F32 R192, -RZ, R163.reuse.H0_H0 ;  /* 0x200000a3ffc07230 */ /* 0x100fe40000004100 */
[C---:B------:R-:W-:Y:S01]  /*8ac0*/  FFMA R159, R164.reuse, R218, R10 ;  /* 0x000000daa49f7223 */ /* 0x040fe2000000000a */
[----:B------:R-:W-:Y:S01]  /*8ad0*/  HADD2.F32 R193, -RZ, R163.H1_H1 ;  /* 0x300000a3ffc17230 */ /* 0x000fe20000004100 */
[----:B------:R-:W5:Y:S01]  /*8ae0*/  LDL.LU R201, [R1+0x34] ;  /* 0x0000340001c97983 */ /* 0x000f620000300800 */
[--C-:B--2---:R-:W-:Y:S01]  /*8af0*/  HADD2.F32 R190, -RZ, R21.reuse.H0_H0 ;  /* 0x20000015ffbe7230 */ /* 0x104fe20000004100 */
[----:B------:R-:W-:Y:S01]  /*8b00*/  MOV R163, UR46 ;  /* 0x0000002e00a37c02 */ /* 0x000fe20008000f00 */
[----:B------:R-:W-:Y:S01]  /*8b10*/  HADD2.F32 R191, -RZ, R21.H1_H1 ;  /* 0x30000015ffbf7230 */ /* 0x000fe20000004100 */
[----:B------:R-:W2:Y:S01]  /*8b20*/  LDL.LU R203, [R1+0x38] ;  /* 0x0000380001cb7983 */ /* 0x000ea20000300800 */
[----:B------:R-:W-:Y:S01]  /*8b30*/  HADD2.F32 R21, -RZ, R160.H0_H0 ;  /* 0x200000a0ff157230 */ /* 0x000fe20000004100 */
[----:B------:R-:W-:Y:S01]  /*8b40*/  LEA R163, R163, UR5, 0x3 ;  /* 0x00000005a3a37c11 */ /* 0x000fe2000f8e18ff */
[--C-:B------:R-:W-:Y:S01]  /*8b50*/  HADD2.F32 R182, -RZ, R22.reuse.H0_H0 ;  /* 0x20000016ffb67230 */ /* 0x100fe20000004100 */
[----:B------:R-:W2:Y:S01]  /*8b60*/  LDL.LU R205, [R1+0x3c] ;  /* 0x00003c0001cd7983 */ /* 0x000ea20000300800 */
[----:B------:R-:W-:Y:S01]  /*8b70*/  HADD2.F32 R183, -RZ, R22.H1_H1 ;  /* 0x30000016ffb77230 */ /* 0x000fe20000004100 */
[----:B------:R-:W-:Y:S01]  /*8b80*/  MOV R212, R21 ;  /* 0x0000001500d47202 */ /* 0x000fe20000000f00 */
[----:B------:R-:W-:Y:S02]  /*8b90*/  HADD2.F32 R22, -RZ, R160.H1_H1 ;  /* 0x300000a0ff167230 */ /* 0x000fe40000004100 */
[C---:B------:R-:W-:Y:S01]  /*8ba0*/  FFMA R160, R164.reuse, R219, R11 ;  /* 0x000000dba4a07223 */ /* 0x040fe2000000000b */
[C---:B------:R-:W-:Y:S01]  /*8bb0*/  FFMA R161, R164.reuse, R161, R12 ;  /* 0x000000a1a4a17223 */ /* 0x040fe2000000000c */
[--C-:B------:R-:W-:Y:S02]  /*8bc0*/  HADD2.F32 R194, -RZ, R26.reuse.H0_H0 ;  /* 0x2000001affc27230 */ /* 0x100fe40000004100 */
[C---:B------:R-:W-:Y:S01]  /*8bd0*/  FFMA R162, R164.reuse, R162, R13 ;  /* 0x000000a2a4a27223 */ /* 0x040fe2000000000d */
[----:B------:R-:W-:Y:S01]  /*8be0*/  HADD2.F32 R195, -RZ, R26.H1_H1 ;  /* 0x3000001affc37230 */ /* 0x000fe20000004100 */
[----:B------:R-:W-:Y:S01]  /*8bf0*/  IADD3 R198, PT, PT, R163, 0x88, RZ ;  /* 0x00000088a3c67810 */ /* 0x000fe20007ffe0ff */
[----:B------:R-:W-:Y:S02]  /*8c00*/  HADD2.F32 R197, -RZ, R25.H1_H1 ;  /* 0x30000019ffc57230 */ /* 0x000fe40000004100 */
[C---:B------:R-:W-:Y:S01]  /*8c10*/  FFMA R163, R164.reuse, R220, R14 ;  /* 0x000000dca4a37223 */ /* 0x040fe2000000000e */
[----:B------:R-:W-:Y:S01]  /*8c20*/  MOV R220, R212 ;  /* 0x000000d400dc7202 */ /* 0x000fe20000000f00 */
[--C-:B------:R-:W-:Y:S01]  /*8c30*/  HADD2.F32 R188, -RZ, R15.reuse.H0_H0 ;  /* 0x2000000fffbc7230 */ /* 0x100fe20000004100 */
[----:B------:R-:W2:Y:S01]  /*8c40*/  LDL.LU R212, [R1+0x68] ;  /* 0x0000680001d47983 */ /* 0x000ea20000300800 */
[----:B------:R-:W-:Y:S01]  /*8c50*/  MOV R214, R23 ;  /* 0x0000001700d67202 */ /* 0x000fe20000000f00 */
[----:B------:R-:W-:Y:S02]  /*8c60*/  HADD2.F32 R189, -RZ, R15.H1_H1 ;  /* 0x3000000fffbd7230 */ /* 0x000fe40000004100 */
[C---:B------:R-:W-:Y:S01]  /*8c70*/  FFMA R56, R164.reuse, R221, R56 ;  /* 0x000000dda4387223 */ /* 0x040fe20000000038 */
[----:B------:R-:W-:Y:S01]  /*8c80*/  HADD2.F32 R15, -RZ, R17.H0_H0 ;  /* 0x20000011ff0f7230 */ /* 0x000fe20000004100 */
[----:B------:R-:W-:Y:S01]  /*8c90*/  MOV R218, R214 ;  /* 0x000000d600da7202 */ /* 0x000fe20000000f00 */
[C---:B------:R-:W-:Y:S01]  /*8ca0*/  FFMA R57, R164.reuse, R222, R57 ;  /* 0x000000dea4397223 */ /* 0x040fe20000000039 */
[C---:B------:R-:W-:Y:S01]  /*8cb0*/  FFMA R58, R164.reuse, R223, R58 ;  /* 0x000000dfa43a7223 */ /* 0x040fe2000000003a */
[----:B------:R-:W-:Y:S01]  /*8cc0*/  FFMA R59, R164, R224, R59 ;  /* 0x000000e0a43b7223 */ /* 0x000fe2000000003b */
[----:B------:R-:W-:Y:S01]  /*8cd0*/  MOV R206, R15 ;  /* 0x0000000f00ce7202 */ /* 0x000fe20000000f00 */
[--C-:B------:R-:W-:Y:S01]  /*8ce0*/  HADD2.F32 R186, -RZ, R19.reuse.H0_H0 ;  /* 0x20000013ffba7230 */ /* 0x100fe20000004100 */
[----:B------:R-:W-:Y:S01]  /*8cf0*/  MOV R213, R22 ;  /* 0x0000001600d57202 */ /* 0x000fe20000000f00 */
[----:B------:R-:W-:Y:S01]  /*8d00*/  HADD2.F32 R187, -RZ, R19.H1_H1 ;  /* 0x30000013ffbb7230 */ /* 0x000fe20000004100 */
[----:B------:R-:W-:Y:S01]  /*8d10*/  MOV R224, R206 ;  /* 0x000000ce00e07202 */ /* 0x000fe20000000f00 */
[--C-:B------:R-:W-:Y:S01]  /*8d20*/  HADD2.F32 R19, -RZ, R20.reuse.H0_H0 ;  /* 0x20000014ff137230 */ /* 0x100fe20000004100 */
[----:B------:R-:W-:Y:S01]  /*8d30*/  MOV R219, R213 ;  /* 0x000000d500db7202 */ /* 0x000fe20000000f00 */
[----:B------:R-:W-:Y:S01]  /*8d40*/  HADD2.F32 R17, -RZ, R17.H1_H1 ;  /* 0x30000011ff117230 */ /* 0x000fe20000004100 */
[----:B------:R-:W-:Y:S01]  /*8d50*/  LOP3.LUT R198, R198, 0xfefffff8, RZ, 0xc0, !PT ;  /* 0xfefffff8c6c67812 */ /* 0x000fe200078ec0ff */
[----:B------:R-:W-:Y:S01]  /*8d60*/  HADD2.F32 R20, -RZ, R20.H1_H1 ;  /* 0x30000014ff147230 */ /* 0x000fe20000004100 */
[----:B------:R-:W-:Y:S01]  /*8d70*/  MOV R210, R19 ;  /* 0x0000001300d27202 */ /* 0x000fe20000000f00 */
[C---:B------:R-:W-:Y:S01]  /*8d80*/  FFMA R60, R164.reuse, R225, R60 ;  /* 0x000000e1a43c7223 */ /* 0x040fe2000000003c */
        /* <DEDUP_REMOVED lines=10> */
[----:B------:R-:W-:Y:S01]  /*8e30*/  F2FP.F16.F32.PACK_AB R208, R3, R0 ;  /* 0x0000000003d0723e */ /* 0x000fe200000000ff */
[----:B------:R-:W-:Y:S01]  /*8e40*/  FFMA R66, R164, R228, R66 ;  /* 0x000000e4a4427223 */ /* 0x000fe20000000042 */
[----:B------:R-:W-:Y:S01]  /*8e50*/  F2FP.F16.F32.PACK_AB R210, R134, R133 ;  /* 0x0000008586d2723e */ /* 0x000fe200000000ff */
[----:B------:R-:W-:Y:S01]  /*8e60*/  FFMA R67, R164, R229, R67 ;  /* 0x000000e5a4437223 */ /* 0x000fe20000000043 */
[----:B------:R-:W-:Y:S01]  /*8e70*/  F2FP.F16.F32.PACK_AB R211, R136, R135 ;  /* 0x0000008788d3723e */ /* 0x000fe200000000ff */
[C---:B------:R-:W-:Y:S01]  /*8e80*/  FFMA R68, R164.reuse, R230, R68 ;  /* 0x000000e6a4447223 */ /* 0x040fe20000000044 */
[----:B------:R-:W-:Y:S01]  /*8e90*/  MOV R217, R24 ;  /* 0x0000001800d97202 */ /* 0x000fe20000000f00 */
[----:B------:R-:W-:Y:S01]  /*8ea0*/  FFMA R69, R164, R168, R69 ;  /* 0x000000a8a4457223 */ /* 0x000fe20000000045 */
[----:B------:R-:W-:Y:S01]  /*8eb0*/  F2FP.F16.F32.PACK_AB R133, R140, R139 ;  /* 0x0000008b8c85723e */ /* 0x000fe200000000ff */
[----:B------:R-:W-:Y:S01]  /*8ec0*/  FFMA R70, R164, R169, R70 ;  /* 0x000000a9a4467223 */ /* 0x000fe20000000046 */
[----:B------:R-:W-:Y:S01]  /*8ed0*/  F2FP.F16.F32.PACK_AB R134, R142, R141 ;  /* 0x0000008d8e86723e */ /* 0x000fe200000000ff */
[----:B------:R-:W-:Y:S01]  /*8ee0*/  FFMA R71, R164, R170, R71 ;  /* 0x000000aaa4477223 */ /* 0x000fe20000000047 */
[----:B------:R-:W-:Y:S01]  /*8ef0*/  F2FP.F16.F32.PACK_AB R135, R144, R143 ;  /* 0x0000008f9087723e */ /* 0x000fe200000000ff */
[----:B------:R-:W-:Y:S01]  /*8f00*/  FFMA R72, R164, R171, R72 ;  /* 0x000000aba4487223 */ /* 0x000fe20000000048 */
[----:B------:R-:W-:Y:S01]  /*8f10*/  F2FP.F16.F32.PACK_AB R136, R146, R145 ;  /* 0x000000919288723e */ /* 0x000fe200000000ff */
[C---:B------:R-:W-:Y:S01]  /*8f20*/  FFMA R73, R164.reuse, R231, R73 ;  /* 0x000000e7a4497223 */ /* 0x040fe20000000049 */
        /* <DEDUP_REMOVED lines=36> */
[C---:B------:R-:W-:Y:S01]  /*9170*/  FFMA R39, R164.reuse, R243, R39 ;  /* 0x000000f3a4277223 */ /* 0x040fe20000000027 */
[C---:B------:R-:W-:Y:S01]  /*9180*/  FFMA R40, R164.reuse, R179, R40 ;  /* 0x000000b3a4287223 */ /* 0x040fe20000000028 */
[C---:B------:R-:W-:Y:S01]  /*9190*/  FFMA R41, R164.reuse, R180, R41 ;  /* 0x000000b4a4297223 */ /* 0x040fe20000000029 */
[C---:B------:R-:W-:Y:S01]  /*91a0*/  FFMA R42, R164.reuse, R181, R42 ;  /* 0x000000b5a42a7223 */ /* 0x040fe2000000002a */
[C---:B------:R-:W-:Y:S01]  /*91b0*/  FFMA R43, R164.reuse, R244, R43 ;  /* 0x000000f4a42b7223 */ /* 0x040fe2000000002b */
[C---:B------:R-:W-:Y:S01]  /*91c0*/  FFMA R44, R164.reuse, R245, R44 ;  /* 0x000000f5a42c7223 */ /* 0x040fe2000000002c */
[C---:B------:R-:W-:Y:S01]  /*91d0*/  FFMA R45, R164.reuse, R246, R45 ;  /* 0x000000f6a42d7223 */ /* 0x040fe2000000002d */
[----:B------:R-:W-:Y:S01]  /*91e0*/  F2FP.F16.F32.PACK_AB R40, R41, R40 ;  /* 0x000000282928723e */ /* 0x000fe200000000ff */
[C---:B------:R-:W-:Y:S01]  /*91f0*/  FFMA R46, R164.reuse, R247, R46 ;  /* 0x000000f7a42e7223 */ /* 0x040fe2000000002e */
[----:B------:R-:W-:Y:S01]  /*9200*/  F2FP.F16.F32.PACK_AB R41, R43, R42 ;  /* 0x0000002a2b29723e */ /* 0x000fe200000000ff */
[C---:B------:R-:W-:Y:S01]  /*9210*/  FFMA R47, R164.reuse, R248, R47 ;  /* 0x000000f8a42f7223 */ /* 0x040fe2000000002f */
[----:B------:R-:W-:Y:S01]  /*9220*/  F2FP.F16.F32.PACK_AB R42, R45, R44 ;  /* 0x0000002c2d2a723e */ /* 0x000fe200000000ff */
[C---:B------:R-:W-:Y:S01]  /*9230*/  FFMA R48, R164.reuse, R182, R48 ;  /* 0x000000b6a4307223 */ /* 0x040fe20000000030 */
[C---:B------:R-:W-:Y:S01]  /*9240*/  FFMA R49, R164.reuse, R183, R49 ;  /* 0x000000b7a4317223 */ /* 0x040fe20000000031 */
[C---:B------:R-:W-:Y:S01]  /*9250*/  FFMA R50, R164.reuse, R184, R50 ;  /* 0x000000b8a4327223 */ /* 0x040fe20000000032 */
[----:B------:R-:W-:Y:S01]  /*9260*/  F2FP.F16.F32.PACK_AB R43, R47, R46 ;  /* 0x0000002e2f2b723e */ /* 0x000fe200000000ff */
[C---:B------:R-:W-:Y:S01]  /*9270*/  FFMA R51, R164.reuse, R185, R51 ;  /* 0x000000b9a4337223 */ /* 0x040fe20000000033 */
[C---:B------:R-:W-:Y:S01]  /*9280*/  FFMA R52, R164.reuse, R249, R52 ;  /* 0x000000f9a4347223 */ /* 0x040fe20000000034 */
[----:B------:R-:W-:Y:S01]  /*9290*/  F2FP.F16.F32.PACK_AB R48, R49, R48 ;  /* 0x000000303130723e */ /* 0x000fe200000000ff */
[C---:B------:R-:W-:Y:S01]  /*92a0*/  FFMA R53, R164.reuse, R250, R53 ;  /* 0x000000faa4357223 */ /* 0x040fe20000000035 */
[--C-:B------:R-:W-:Y:S01]  /*92b0*/  HADD2.F32 R251, -RZ, R252.reuse.H0_H0 ;  /* 0x200000fcfffb7230 */ /* 0x100fe20000004100 */
[----:B------:R-:W-:Y:S01]  /*92c0*/  F2FP.F16.F32.PACK_AB R49, R51, R50 ;  /* 0x000000323331723e */ /* 0x000fe200000000ff */
[----:B------:R-:W-:Y:S02]  /*92d0*/  HADD2.F32 R252, -RZ, R252.H1_H1 ;  /* 0x300000fcfffc7230 */ /* 0x000fe40000004100 */
[----:B------:R-:W-:Y:S01]  /*92e0*/  F2FP.F16.F32.PACK_AB R50, R53, R52 ;  /* 0x000000343532723e */ /* 0x000fe200000000ff */
[C---:B------:R-:W-:Y:S02]  /*92f0*/  FFMA R54, R164.reuse, R251, R54 ;  /* 0x000000fba4367223 */ /* 0x040fe40000000036 */
[----:B------:R-:W-:Y:S05]  /*9300*/  FFMA R55, R164, R252, R55 ;  /* 0x000000fca4377223 */ /* 0x000fea0000000037 */
[----:B------:R-:W-:Y:S01]  /*9310*/  F2FP.F16.F32.PACK_AB R51, R55, R54 ;  /* 0x000000363733723e */ /* 0x000fe200000000ff */
[--C-:B---3--:R-:W-:Y:S02]  /*9320*/  HADD2.F32 R25, -RZ, R16.reuse.H0_H0 ;  /* 0x20000010ff197230 */ /* 0x108fe40000004100 */
[----:B------:R-:W-:Y:S02]  /*9330*/  HADD2.F32 R26, -RZ, R16.H1_H1 ;  /* 0x30000010ff1a7230 */ /* 0x000fe40000004100 */
[--C-:B----4-:R-:W-:Y:S01]  /*9340*/  HADD2.F32 R16, -RZ, R18.reuse.H0_H0 ;  /* 0x20000012ff107230 */ /* 0x110fe20000004100 */
[----:B------:R-:W-:Y:S01]  /*9350*/  MOV R216, R25 ;  /* 0x0000001900d87202 */ /* 0x000fe20000000f00 */
[----:B------:R-:W-:Y:S01]  /*9360*/  HADD2.F32 R18, -RZ, R18.H1_H1 ;  /* 0x30000012ff127230 */ /* 0x000fe20000004100 */
[----:B------:R-:W-:Y:S02]  /*9370*/  MOV R215, R26 ;  /* 0x0000001a00d77202 */ /* 0x000fe40000000f00 */
[----:B------:R-:W-:Y:S02]  /*9380*/  MOV R207, R16 ;  /* 0x0000001000cf7202 */ /* 0x000fe40000000f00 */
[----:B------:R-:W-:Y:S01]  /*9390*/  MOV R209, R18 ;  /* 0x0000001200d17202 */ /* 0x000fe20000000f00 */
[--C-:B-----5:R-:W-:Y:S01]  /*93a0*/  HADD2.F32 R200, -RZ, R201.reuse.H0_H0 ;  /* 0x200000c9ffc87230 */ /* 0x120fe20000004100 */
[----:B------:R-:W-:Y:S01]  /*93b0*/  MOV R214, R207 ;  /* 0x000000cf00d67202 */ /* 0x000fe20000000f00 */
[----:B------:R-:W1:Y:S01]  /*93c0*/  LDTM.x32 R4, tmem[UR4+0x80] ;  /* 0x00008004000479ee */ /* 0x000e6200082c0000 */
[----:B------:R-:W3:Y:S01]  /*93d0*/  LDL.LU R207, [R1+0x64] ;  /* 0x0000640001cf7983 */ /* 0x000ee20000300800 */
[----:B------:R-:W-:Y:S01]  /*93e0*/  NOP ;  /* 0x0000000000007918 */ /* 0x000fe20000000000 */
[----:B-1----:R1:W-:Y:S01]  /*93f0*/  SYNCS.ARRIVE.TRANS64.RED.A1T0 RZ, [R198+URZ], RZ ;  /* 0x000000ffc6ff79a7 */ /* 0x0023e200081004ff */
[----:B------:R-:W-:Y:S01]  /*9400*/  MOV R213, R209 ;  /* 0x000000d100d57202 */ /* 0x000fe20000000f00 */
[----:B------:R-:W4:Y:S01]  /*9410*/  LDL.LU R206, [R1+0x60] ;  /* 0x0000600001ce7983 */ /* 0x000f220000300800 */
[----:B------:R-:W-:Y:S01]  /*9420*/  F2FP.F16.F32.PACK_AB R209, R132, R131 ;  /* 0x0000008384d1723e */ /* 0x000fe200000000ff */
[----:B------:R-:W-:Y:S01]  /*9430*/  HADD2.F32 R201, -RZ, R201.H1_H1 ;  /* 0x300000c9ffc97230 */ /* 0x000fe20000004100 */
[----:B------:R-:W-:Y:S01]  /*9440*/  F2FP.F16.F32.PACK_AB R132, R138, R137 ;  /* 0x000000898a84723e */ /* 0x000fe200000000ff */
[--C-:B--2---:R-:W-:Y:S01]  /*9450*/  HADD2.F32 R202, -RZ, R203.reuse.H0_H0 ;  /* 0x200000cbffca7230 */ /* 0x104fe20000004100 */
[----:B------:R-:W-:Y:S01]  /*9460*/  F2FP.F16.F32.PACK_AB R137, R148, R147 ;  /* 0x000000939489723e */ /* 0x000fe200000000ff */
[----:B------:R-:W-:Y:S01]  /*9470*/  STS.128 [R153+0x200], R208 ;  /* 0x000200d099007388 */ /* 0x000fe20000000c00 */
[----:B------:R-:W-:Y:S01]  /*9480*/  F2FP.F16.F32.PACK_AB R138, R150, R149 ;  /* 0x00000095968a723e */ /* 0x000fe200000000ff */
[----:B------:R-:W-:Y:S01]  /*9490*/  HADD2.F32 R203, -RZ, R203.H1_H1 ;  /* 0x300000cbffcb7230 */ /* 0x000fe20000004100 */
[----:B------:R-:W-:Y:S01]  /*94a0*/  UMOV UR4, 0x400 ;  /* 0x0000040000047882 */ /* 0x000fe20000000000 */
[--C-:B------:R-:W-:Y:S01]  /*94b0*/  HADD2.F32 R204, -RZ, R205.reuse.H0_H0 ;  /* 0x200000cdffcc7230 */ /* 0x100fe20000004100 */
[----:B------:R-:W-:Y:S01]  /*94c0*/  ULEA UR4, UR44, UR4, 0x18 ;  /* 0x000000042c047291 */ /* 0x000fe2000f8ec0ff */
[----:B------:R-:W-:Y:S02]  /*94d0*/  HADD2.F32 R205, -RZ, R205.H1_H1 ;  /* 0x300000cdffcd7230 */ /* 0x000fe40000004100 */
[----:B------:R-:W-:Y:S01]  /*94e0*/  STS.128 [R212+0x10], R132 ;  /* 0x00001084d4007388 */ /* 0x000fe20000000c00 */
[C---:B------:R-:W-:Y:S01]  /*94f0*/  FMUL R0, R152.reuse, R4 ;  /* 0x0000000498007220 */ /* 0x040fe20000400000 */
[C---:B------:R-:W-:Y:S01]  /*9500*/  FMUL R3, R152.reuse, R5 ;  /* 0x0000000598037220 */ /* 0x040fe20000400000 */
[C---:B------:R-:W-:Y:S01]  /*9510*/  FMUL R6, R152.reuse, R6 ;  /* 0x0000000698067220 */ /* 0x040fe20000400000 */
[----:B------:R-:W-:Y:S01]  /*9520*/  FMUL R7, R152, R7 ;  /* 0x0000000798077220 */ /* 0x000fe20000400000 */
[C---:B------:R-:W-:Y:S01]  /*9530*/  FFMA R0, R164.reuse, R186, R0 ;  /* 0x000000baa4007223 */ /* 0x040fe20000000000 */
[C---:B------:R-:W-:Y:S01]  /*9540*/  FFMA R3, R164.reuse, R187, R3 ;  /* 0x000000bba4037223 */ /* 0x040fe20000000003 */
[C---:B------:R-:W-:Y:S01]  /*9550*/  FFMA R6, R164.reuse, R188, R6 ;  /* 0x000000bca4067223 */ /* 0x040fe20000000006 */
[----:B------:R-:W-:Y:S01]  /*9560*/  FFMA R7, R164, R189, R7 ;  /* 0x000000bda4077223 */ /* 0x000fe20000000007 */
        /* <DEDUP_REMOVED lines=18> */
[----:B------:R-:W-:Y:S01]  /*9690*/  F2FP.F16.F32.PACK_AB R8, R9, R8 ;  /* 0x000000080908723e */ /* 0x000fe200000000ff */
[----:B------:R-:W-:Y:S01]  /*96a0*/  FMUL R18, R152, R18 ;  /* 0x0000001298127220 */ /* 0x000fe20000400000 */
[----:B------:R-:W-:Y:S01]  /*96b0*/  F2FP.F16.F32.PACK_AB R9, R15, R14 ;  /* 0x0000000e0f09723e */ /* 0x000fe200000000ff */
        /* <DEDUP_REMOVED lines=13> */
[----:B------:R-:W-:Y:S01]  /*9790*/  FMUL R21, R152, R25 ;  /* 0x0000001998157220 */ /* 0x000fe20000400000 */
[----:B------:R-:W-:Y:S01]  /*97a0*/  F2FP.F16.F32.PACK_AB R16, R17, R16 ;  /* 0x000000101110723e */ /* 0x000fe200000000ff */
[C---:B------:R-:W-:Y:S01]  /*97b0*/  FFMA R23, R164.reuse, R197, R23 ;  /* 0x000000c5a4177223 */ /* 0x040fe20000000017 */
[C---:B------:R-:W-:Y:S01]  /*97c0*/  FFMA R20, R164.reuse, R216, R20 ;  /* 0x000000d8a4147223 */ /* 0x040fe20000000014 */
[----:B------:R-:W-:Y:S01]  /*97d0*/  FFMA R21, R164, R215, R21 ;  /* 0x000000d7a4157223 */ /* 0x000fe20000000015 */
[C---:B------:R-:W-:Y:S01]  /*97e0*/  FMUL R26, R152.reuse, R26 ;  /* 0x0000001a981a7220 */ /* 0x040fe20000400000 */
[--C-:B-1----:R-:W-:Y:S01]  /*97f0*/  HADD2.F32 R198, -RZ, R199.reuse.H0_H0 ;  /* 0x200000c7ffc67230 */ /* 0x102fe20000004100 */
[----:B------:R-:W-:Y:S01]  /*9800*/  F2FP.F16.F32.PACK_AB R17, R23, R22 ;  /* 0x000000161711723e */ /* 0x000fe200000000ff */
[----:B------:R-:W-:Y:S01]  /*9810*/  FMUL R27, R152, R27 ;  /* 0x0000001b981b7220 */ /* 0x000fe20000400000 */
[----:B------:R-:W-:Y:S01]  /*9820*/  FFMA R26, R164, R214, R26 ;  /* 0x000000d6a41a7223 */ /* 0x000fe2000000001a */
[----:B------:R-:W-:Y:S02]  /*9830*/  HADD2.F32 R199, -RZ, R199.H1_H1 ;  /* 0x300000c7ffc77230 */ /* 0x000fe40000004100 */
[----:B------:R-:W-:Y:S01]  /*9840*/  FMUL R24, R152, R28 ;  /* 0x0000001c98187220 */ /* 0x000fe20000400000 */
[----:B------:R-:W-:Y:S01]  /*9850*/  FFMA R27, R164, R213, R27 ;  /* 0x000000d5a41b7223 */ /* 0x000fe2000000001b */
[C---:B------:R-:W-:Y:S01]  /*9860*/  FMUL R25, R152.reuse, R29 ;  /* 0x0000001d98197220 */ /* 0x040fe20000400000 */
[----:B------:R-:W-:Y:S01]  /*9870*/  FMUL R30, R152, R30 ;  /* 0x0000001e981e7220 */ /* 0x000fe20000400000 */
[----:B------:R-:W-:Y:S01]  /*9880*/  FFMA R24, R164, R198, R24 ;  /* 0x000000c6a4187223 */ /* 0x000fe20000000018 */
[----:B------:R-:W-:Y:S01]  /*9890*/  FMUL R31, R152, R31 ;  /* 0x0000001f981f7220 */ /* 0x000fe20000400000 */
[C---:B------:R-:W-:Y:S01]  /*98a0*/  FFMA R25, R164.reuse, R199, R25 ;  /* 0x000000c7a4197223 */ /* 0x040fe20000000019 */
[----:B------:R-:W-:Y:S01]  /*98b0*/  FFMA R30, R164, R200, R30 ;  /* 0x000000c8a41e7223 */ /* 0x000fe2000000001e */
[----:B------:R-:W-:Y:S01]  /*98c0*/  FMUL R28, R152, R32 ;  /* 0x00000020981c7220 */ /* 0x000fe20000400000 */
[----:B------:R-:W-:Y:S01]  /*98d0*/  FFMA R31, R164, R201, R31 ;  /* 0x000000c9a41f7223 */ /* 0x000fe2000000001f */
[----:B------:R-:W-:Y:S01]  /*98e0*/  FMUL R29, R152, R33 ;  /* 0x00000021981d7220 */ /* 0x000fe20000400000 */
[----:B------:R-:W-:Y:S01]  /*98f0*/  F2FP.F16.F32.PACK_AB R24, R25, R24 ;  /* 0x000000181918723e */ /* 0x000fe200000000ff */
[----:B------:R-:W-:Y:S01]  /*9900*/  FFMA R28, R164, R202, R28 ;  /* 0x000000caa41c7223 */ /* 0x000fe2000000001c */
[----:B------:R-:W-:Y:S01]  /*9910*/  FMUL R34, R152, R34 ;  /* 0x0000002298227220 */ /* 0x000fe20000400000 */
[----:B------:R-:W-:Y:S01]  /*9920*/  F2FP.F16.F32.PACK_AB R25, R31, R30 ;  /* 0x0000001e1f19723e */ /* 0x000fe200000000ff */
[----:B------:R-:W-:Y:S01]  /*9930*/  FFMA R29, R164, R203, R29 ;  /* 0x000000cba41d7223 */ /* 0x000fe2000000001d */
[----:B------:R-:W-:Y:S01]  /*9940*/  FMUL R35, R152, R35 ;  /* 0x0000002398237220 */ /* 0x000fe20000400000 */
[C---:B------:R-:W-:Y:S03]  /*9950*/  FFMA R34, R164.reuse, R204, R34 ;  /* 0x000000cca4227223 */ /* 0x040fe60000000022 */
[----:B------:R-:W-:Y:S01]  /*9960*/  FFMA R35, R164, R205, R35 ;  /* 0x000000cda4237223 */ /* 0x000fe20000000023 */
[----:B---3--:R-:W-:Y:S08]  /*9970*/  STS.128 [R207+0x20], R136 ;  /* 0x00002088cf007388 */ /* 0x008ff00000000c00 */
[----:B----4-:R-:W-:Y:S08]  /*9980*/  STS.128 [R206+0x30], R120 ;  /* 0x00003078ce007388 */ /* 0x010ff00000000c00 */
[----:B------:R-:W-:Y:S08]  /*9990*/  STS.128 [R153+0x2200], R88 ;  /* 0x0022005899007388 */ /* 0x000ff00000000c00 */
[----:B------:R-:W-:Y:S08]  /*99a0*/  STS.128 [R212+0x2010], R96 ;  /* 0x00201060d4007388 */ /* 0x000ff00000000c00 */
[----:B------:R-:W-:Y:S08]  /*99b0*/  STS.128 [R207+0x2020], R104 ;  /* 0x00202068cf007388 */ /* 0x000ff00000000c00 */
[----:B------:R-:W-:Y:S08]  /*99c0*/  STS.128 [R206+0x2030], R112 ;  /* 0x00203070ce007388 */ /* 0x000ff00000000c00 */
[----:B------:R-:W-:Y:S08]  /*99d0*/  STS.128 [R153+0x4200], R92 ;  /* 0x0042005c99007388 */ /* 0x000ff00000000c00 */
[----:B------:R-:W-:Y:S08]  /*99e0*/  STS.128 [R212+0x4010], R100 ;  /* 0x00401064d4007388 */ /* 0x000ff00000000c00 */
[----:B------:R1:W-:Y:S08]  /*99f0*/  STS.128 [R207+0x4020], R56 ;  /* 0x00402038cf007388 */ /* 0x0003f00000000c00 */
[----:B------:R2:W-:Y:S01]  /*9a00*/  STS.128 [R206+0x4030], R60 ;  /* 0x0040303cce007388 */ /* 0x0005e20000000c00 */
[----:B-1----:R-:W-:Y:S02]  /*9a10*/  F2FP.F16.F32.PACK_AB R56, R78, R77 ;  /* 0x0000004d4e38723e */ /* 0x002fe400000000ff */
[----:B------:R-:W-:Y:S02]  /*9a20*/  F2FP.F16.F32.PACK_AB R57, R80, R79 ;  /* 0x0000004f5039723e */ /* 0x000fe400000000ff */
[----:B------:R-:W-:Y:S02]  /*9a30*/  F2FP.F16.F32.PACK_AB R58, R82, R81 ;  /* 0x00000051523a723e */ /* 0x000fe400000000ff */
[----:B------:R-:W-:Y:S02]  /*9a40*/  F2FP.F16.F32.PACK_AB R59, R84, R83 ;  /* 0x00000053543b723e */ /* 0x000fe400000000ff */
[----:B--2---:R-:W-:Y:S02]  /*9a50*/  F2FP.F16.F32.PACK_AB R60, R86, R85 ;  /* 0x00000055563c723e */ /* 0x004fe400000000ff */
[----:B------:R-:W-:Y:S01]  /*9a60*/  F2FP.F16.F32.PACK_AB R61, R130, R87 ;  /* 0x00000057823d723e */ /* 0x000fe200000000ff */
[----:B------:R1:W-:Y:S01]  /*9a70*/  STS.128 [R153+0x6200], R56 ;  /* 0x0062003899007388 */ /* 0x0003e20000000c00 */
[----:B------:R-:W-:Y:S02]  /*9a80*/  F2FP.F16.F32.PACK_AB R62, R37, R36 ;  /* 0x00000024253e723e */ /* 0x000fe400000000ff */
[----:B------:R-:W-:Y:S02]  /*9a90*/  F2FP.F16.F32.PACK_AB R63, R39, R38 ;  /* 0x00000026273f723e */ /* 0x000fe400000000ff */
[----:B------:R-:W-:Y:S02]  /*9aa0*/  F2FP.F16.F32.PACK_AB R36, R3, R0 ;  /* 0x000000000324723e */ /* 0x000fe400000000ff */
        /* <DEDUP_REMOVED lines=11> */
[----:B------:R1:W-:Y:S08]  /*9b60*/  STS.128 [R206+0x6030], R48 ;  /* 0x00603030ce007388 */ /* 0x0003f00000000c00 */
[----:B------:R1:W-:Y:S08]  /*9b70*/  STS.128 [R153+0x8200], R36 ;  /* 0x0082002499007388 */ /* 0x0003f00000000c00 */
[----:B------:R1:W-:Y:S08]  /*9b80*/  STS.128 [R212+0x8010], R8 ;  /* 0x00801008d4007388 */ /* 0x0003f00000000c00 */
[----:B------:R1:W-:Y:S08]  /*9b90*/  STS.128 [R207+0x8020], R16 ;  /* 0x00802010cf007388 */ /* 0x0003f00000000c00 */
[----:B------:R1:W-:Y:S01]  /*9ba0*/  STS.128 [R206+0x8030], R24 ;  /* 0x00803018ce007388 */ /* 0x0003e20000000c00 */
[----:B------:R-:W-:Y:S01]  /*9bb0*/  @!PT LDS RZ, [RZ] ;  /* 0x00000000fffff984 */ /* 0x000fe20000000800 */
[----:B------:R-:W-:Y:S01]  /*9bc0*/  @!PT LDS RZ, [RZ] ;  /* 0x00000000fffff984 */ /* 0x000fe20000000800 */
[----:B------:R-:W-:Y:S01]  /*9bd0*/  @!PT LDS RZ, [RZ] ;  /* 0x00000000fffff984 */ /* 0x000fe20000000800 */
[----:B------:R-:W-:Y:S01]  /*9be0*/  @!PT LDS RZ, [RZ] ;  /* 0x00000000fffff984 */ /* 0x000fe20000000800 */
[----:B------:R2:W-:Y:S07]  /*9bf0*/  MEMBAR.ALL.CTA ;  /* 0x0000000000007992 */ /* 0x0005ee0000008000 */
[----:B--2---:R-:W2:Y:S02]  /*9c00*/  FENCE.VIEW.ASYNC.S ;  /* 0x00000000000073c6 */ /* 0x004ea40000000000 */
[----:B--2---:R-:W-:Y:S06]  /*9c10*/  BAR.SYNC.DEFER_BLOCKING 0x1, 0x80 ;  /* 0x0042000000007b1d */ /* 0x004fec0000010000 */
[----:B------:R-:W-:Y:S05]  /*9c20*/  @P1 BRA `(.L_x_112) ;  /* 0x0000000000781947 */ /* 0x000fea0003800000 */
[----:B------:R-:W2:Y:S01]  /*9c30*/  LDCU.64 UR6, c[0x0][0x348] ;  /* 0x00006900ff0677ac */ /* 0x000ea20008000a00 */
[----:B------:R-:W-:Y:S02]  /*9c40*/  UIMAD UR5, UR45, 0xa000, UR4 ;  /* 0x0000a0002d0578a4 */ /* 0x000fe4000f8e0204 */
[----:B------:R-:W-:Y:S02]  /*9c50*/  UIMAD UR9, UR48, 0xa0, URZ ;  /* 0x000000a0300978a4 */ /* 0x000fe4000f8e02ff */
[----:B------:R-:W-:Y:S02]  /*9c60*/  USHF.L.U32 UR10, UR47, 0x7, URZ ;  /* 0x000000072f0a7899 */ /* 0x000fe400080006ff */
[----:B------:R-:W-:Y:S01]  /*9c70*/  UIADD3 UR8, UPT, UPT, UR5, 0x200, URZ ;  /* 0x0000020005087890 */ /* 0x000fe2000fffe0ff */
[----:B------:R-:W-:Y:S01]  /*9c80*/  UMOV UR11, UR36 ;  /* 0x00000024000b7c82 */ /* 0x000fe20008000000 */
[----:B------:R-:W-:Y:S02]  /*9c90*/  UIADD3 UR29, UPT, UPT, UR9, 0x20, URZ ;  /* 0x00000020091d7890 */ /* 0x000fe4000fffe0ff */
[----:B------:R-:W-:Y:S01]  /*9ca0*/  UIADD3 UR28, UPT, UPT, UR5, 0x2200, URZ ;  /* 0x00002200051c7890 */ /* 0x000fe2000fffe0ff */
[----:B------:R-:W-:Y:S01]  /*9cb0*/  UMOV UR31, UR36 ;  /* 0x00000024001f7c82 */ /* 0x000fe20008000000 */
[----:B--2---:R-:W-:Y:S01]  /*9cc0*/  UIADD3 UR6, UP0, UPT, UR6, 0x680, URZ ;  /* 0x0000068006067890 */ /* 0x004fe2000ff1e0ff */
[----:B------:R-:W-:Y:S01]  /*9cd0*/  UMOV UR30, UR10 ;  /* 0x0000000a001e7c82 */ /* 0x000fe20008000000 */
[----:B------:R-:W-:Y:S02]  /*9ce0*/  UIADD3 UR25, UPT, UPT, UR9, 0x40, URZ ;  /* 0x0000004009197890 */ /* 0x000fe4000fffe0ff */
[----:B------:R-:W-:Y:S02]  /*9cf0*/  UIADD3.X UR7, UPT, UPT, URZ, UR7, URZ, UP0, !UPT ;  /* 0x00000007ff077290 */ /* 0x000fe400087fe4ff */
[----:B------:R-:W-:Y:S01]  /*9d00*/  UIADD3 UR24, UPT, UPT, UR5, 0x4200, URZ ;  /* 0x0000420005187890 */ /* 0x000fe2000fffe0ff */
[----:B------:R-:W-:Y:S01]  /*9d10*/  UMOV UR27, UR36 ;  /* 0x00000024001b7c82 */ /* 0x000fe20008000000 */
[----:B------:R-:W-:Y:S01]  /*9d20*/  UMOV UR26, UR10 ;  /* 0x0000000a001a7c82 */ /* 0x000fe20008000000 */
[----:B------:R-:W-:Y:S02]  /*9d30*/  UIADD3 UR21, UPT, UPT, UR9, 0x60, URZ ;  /* 0x0000006009157890 */ /* 0x000fe4000fffe0ff */
[----:B------:R-:W-:Y:S02]  /*9d40*/  UIADD3 UR20, UPT, UPT, UR5, 0x6200, URZ ;  /* 0x0000620005147890 */ /* 0x000fe4000fffe0ff */
[----:B------:R2:W-:Y:S01]  /*9d50*/  UTMASTG.3D [UR8], [UR6] ;  /* 0x00000008060073b5 */ /* 0x0005e20008010000 */
[----:B------:R-:W-:Y:S01]  /*9d60*/  UMOV UR23, UR36 ;  /* 0x0000002400177c82 */ /* 0x000fe20008000000 */
[----:B------:R-:W-:Y:S01]  /*9d70*/  UMOV UR22, UR10 ;  /* 0x0000000a00167c82 */ /* 0x000fe20008000000 */
[----:B------:R-:W-:Y:S02]  /*9d80*/  UIADD3 UR17, UPT, UPT, UR9, 0x80, URZ ;  /* 0x0000008009117890 */ /* 0x000fe4000fffe0ff */
[----:B------:R-:W-:Y:S01]  /*9d90*/  UIADD3 UR16, UPT, UPT, UR5, 0x8200, URZ ;  /* 0x0000820005107890 */ /* 0x000fe2000fffe0ff */
[----:B------:R-:W-:Y:S01]  /*9da0*/  UMOV UR19, UR36 ;  /* 0x0000002400137c82 */ /* 0x000fe20008000000 */
[----:B------:R2:W-:Y:S01]  /*9db0*/  UTMASTG.3D [UR28], [UR6] ;  /* 0x0000001c060073b5 */ /* 0x0005e20008010000 */
[----:B------:R-:W-:Y:S01]  /*9dc0*/  UMOV UR18, UR10 ;  /* 0x0000000a00127c82 */ /* 0x000fe20008000000 */
[----:B------:R2:W-:Y:S01]  /*9dd0*/  UTMASTG.3D [UR24], [UR6] ;  /* 0x00000018060073b5 */ /* 0x0005e20008010000 */
[----:B------:R2:W-:Y:S04]  /*9de0*/  UTMASTG.3D [UR20], [UR6] ;  /* 0x00000014060073b5 */ /* 0x0005e80008010000 */
[----:B------:R2:W-:Y:S02]  /*9df0*/  UTMASTG.3D [UR16], [UR6] ;  /* 0x00000010060073b5 */ /* 0x0005e40008010000 */
[----:B--2---:R0:W-:Y:S02]  /*9e00*/  UTMACMDFLUSH ;  /* 0x00000000000079b7 */ /* 0x0041e40000000000 */
.L_x_112:
[----:B------:R-:W-:Y:S05]  /*9e10*/  BSYNC.RECONVERGENT B0 ;  /* 0x0000000000007941 */ /* 0x000fea0003800200 */
.L_x_111:
[----:B------:R-:W-:Y:S04]  /*9e20*/  BSSY.RECONVERGENT B0, `(.L_x_113) ;  /* 0x0000003000007945 */ /* 0x000fe80003800200 */
[----:B------:R-:W-:Y:S05]  /*9e30*/  @P0 BRA `(.L_x_114) ;  /* 0x0000000000040947 */ /* 0x000fea0003800000 */
[----:B------:R-:W-:Y:S04]  /*9e40*/  DEPBAR.LE SB0, 0x0 ;  /* 0x000080000000791a */ /* 0x000fe80000000000 */
.L_x_114:
[----:B------:R-:W-:Y:S05]  /*9e50*/  BSYNC.RECONVERGENT B0 ;  /* 0x0000000000007941 */ /* 0x000fea0003800200 */
.L_x_113:
[----:B------:R-:W-:Y:S01]  /*9e60*/  BAR.SYNC.DEFER_BLOCKING 0x1, 0x80 ;  /* 0x0042000000007b1d */ /* 0x000fe20000010000 */
[----:B------:R-:W-:Y:S04]  /*9e70*/  UIADD3 UR51, UPT, UPT, UR51, 0x1, URZ ;  /* 0x0000000133337890 */ /* 0x000fe8000fffe0ff */
[----:B------:R-:W-:Y:S09]  /*9e80*/  UISETP.NE.AND UP0, UPT, UR51, URZ, UPT ;  /* 0x000000ff3300728c */ /* 0x000ff2000bf05270 */
[----:B------:R-:W-:Y:S05]  /*9e90*/  BRA.U !UP0, `(.L_x_115) ;  /* 0x0000000108307547 */ /* 0x000fea000b800000 */
[----:B------:R-:W2:Y:S01]  /*9ea0*/  LDL.LU R0, [R1+0x5c] ;  /* 0x00005c0001007983 */ /* 0x000ea20000300800 */
[----:B------:R-:W3:Y:S01]  /*9eb0*/  S2R R3, SR_CgaCtaId ;  /* 0x0000000000037919 */ /* 0x000ee20000008800 */
[----:B--2---:R-:W-:Y:S01]  /*9ec0*/  ISETP.NE.AND P0, PT, R0, RZ, PT ;  /* 0x000000ff0000720c */ /* 0x004fe20003f05270 */
[----:B------:R-:W-:Y:S11]  /*9ed0*/  IMAD.U32 R0, RZ, RZ, UR50 ;  /* 0x00000032ff007e24 */ /* 0x000ff6000f8e00ff */
[----:B------:R-:W-:Y:S01]  /*9ee0*/  @!UPT UIADD3 URZ, UPT, UPT, URZ, URZ, URZ ;  /* 0x000000fffffff290 */ /* 0x000fe2000fffe0ff */
[----:B------:R-:W-:Y:S01]  /*9ef0*/  @P0 LEA R0, R0, UR4, 0x3 ;  /* 0x0000000400000c11 */ /* 0x000fe2000f8e18ff */
[----:B------:R-:W-:Y:S04]  /*9f00*/  UIADD3 UR4, UPT, UPT, UR50, 0x1, URZ ;  /* 0x0000000132047890 */ /* 0x000fe8000fffe0ff */
[----:B------:R-:W-:Y:S01]  /*9f10*/  @P0 VIADD R0, R0, 0x30 ;  /* 0x0000003000000836 */ /* 0x000fe20000000000 */
[----:B------:R-:W-:Y:S04]  /*9f20*/  UISETP.NE.AND UP0, UPT, UR4, 0x2, UPT ;  /* 0x000000020400788c */ /* 0x000fe8000bf05270 */
[----:B---3--:R-:W-:Y:S01]  /*9f30*/  @P0 PRMT R0, R3, 0x654, R0 ;  /* 0x0000065403000816 */ /* 0x008fe20000000000 */
[----:B------:R-:W-:Y:S03]  /*9f40*/  USEL UR50, UR4, URZ, UP0 ;  /* 0x000000ff04327287 */ /* 0x000fe60008000000 */
[----:B------:R2:W-:Y:S09]  /*9f50*/  @P0 SYNCS.ARRIVE.TRANS64.RED.A1T0 RZ, [R0+URZ], RZ ;  /* 0x000000ff00ff09a7 */ /* 0x0005f200081004ff */
.L_x_115:
[----:B------:R-:W-:Y:S01]  /*9f60*/  UISETP.NE.AND UP3, UPT, UR55, URZ, UPT ;  /* 0x000000ff3700728c */ /* 0x000fe2000bf65270 */
[----:B--2---:R-:W2:Y:S01]  /*9f70*/  LDL R0, [R1+0x54] ;  /* 0x0000540001007983 */ /* 0x004ea20000100800 */
[----:B------:R-:W-:Y:S02]  /*9f80*/  UISETP.NE.AND UP0, UPT, UR49, 0x2, UPT ;  /* 0x000000023100788c */ /* 0x000fe4000bf05270 */
[----:B------:R-:W-:Y:S02]  /*9f90*/  UISETP.NE.AND UP1, UPT, UR12, 0x3, UPT ;  /* 0x000000030c00788c */ /* 0x000fe4000bf25270 */
[----:B------:R-:W-:Y:S02]  /*9fa0*/  UISETP.NE.AND UP2, UPT, UR13, 0x2, UPT ;  /* 0x000000020d00788c */ /* 0x000fe4000bf45270 */
[----:B------:R-:W-:Y:S02]  /*9fb0*/  USEL UR6, URZ, 0x1, UP0 ;  /* 0x00000001ff067887 */ /* 0x000fe40008000000 */
[----:B------:R-:W-:Y:S02]  /*9fc0*/  USEL UR5, URZ, 0x1, UP1 ;  /* 0x00000001ff057887 */ /* 0x000fe40008800000 */
[----:B------:R-:W-:Y:S02]  /*9fd0*/  UIADD3 UR47, UPT, UPT, UR38, UR61, URZ ;  /* 0x0000003d262f7290 */ /* 0x000fe4000fffe0ff */
[----:B------:R-:W-:Y:S02]  /*9fe0*/  USEL UR18, UR49, URZ, UP0 ;  /* 0x000000ff31127287 */ /* 0x000fe40008000000 */
[----:B------:R-:W-:Y:S02]  /*9ff0*/  USEL UR46, UR12, URZ, UP1 ;  /* 0x000000ff0c2e7287 */ /* 0x000fe40008800000 */
[----:B------:R-:W-:Y:S02]  /*a000*/  USEL UR45, UR13, URZ, UP2 ;  /* 0x000000ff0d2d7287 */ /* 0x000fe40009000000 */
[----:B------:R-:W-:Y:S02]  /*a010*/  ULOP3.LUT UR52, UR52, UR6, URZ, 0x3c, !UPT ;  /* 0x0000000634347292 */ /* 0x000fe4000f8e3cff */
[----:B------:R-:W-:Y:S01]  /*a020*/  ULOP3.LUT UR53, UR53, UR5, URZ, 0x3c, !UPT ;  /* 0x0000000535357292 */ /* 0x000fe2000f8e3cff */
[----:B------:R-:W-:Y:S01]  /*a030*/  UMOV UR36, UR60 ;  /* 0x0000003c00247c82 */ /* 0x000fe20008000000 */
[----:B--2---:R-:W-:Y:S11]  /*a040*/  R2UR UR4, R0 ;  /* 0x00000000000472ca */ /* 0x004ff600000e0000 */
[----:B------:R-:W-:Y:S02]  /*a050*/  @!UPT UIADD3 URZ, UPT, UPT, URZ, URZ, URZ ;  /* 0x000000fffffff290 */ /* 0x000fe4000fffe0ff */
[----:B------:R-:W-:Y:S02]  /*a060*/  UIADD3 UR48, UPT, UPT, UR37, UR4, URZ ;  /* 0x0000000425307290 */ /* 0x000fe4000fffe0ff */
[----:B------:R-:W-:Y:S04]  /*a070*/  USEL UR4, URZ, 0x1, UP2 ;  /* 0x00000001ff047887 */ /* 0x000fe80009000000 */
[----:B------:R-:W-:Y:S01]  /*a080*/  ULOP3.LUT UR54, UR54, UR4, URZ, 0x3c, !UPT ;  /* 0x0000000436367292 */ /* 0x000fe2000f8e3cff */
[----:B------:R-:W-:Y:S11]  /*a090*/  BRA.U UP3, `(.L_x_116) ;  /* 0xffffffb503107547 */ /* 0x000ff6000b83ffff */
[----:B------:R-:W2:Y:S02]  /*a0a0*/  LDL.LU R0, [R1+0x58] ;  /* 0x0000580001007983 */ /* 0x000ea40000300800 */
[----:B--2---:R-:W-:-:S13]  /*a0b0*/  R2UR UR4, R0 ;  /* 0x00000000000472ca */ /* 0x004fda00000e0000 */
[----:B------:R-:W-:-:S09]  /*a0c0*/  UISETP.NE.AND UP0, UPT, UR4, URZ, UPT ;  /* 0x000000ff0400728c */ /* 0x000fd2000bf05270 */
[----:B------:R-:W-:Y:S05]  /*a0d0*/  BRA.U !UP0, `(.L_x_117) ;  /* 0x00000001084c7547 */ /* 0x000fea000b800000 */
[----:B------:R-:W2:Y:S02]  /*a0e0*/  LDCU.64 UR4, c[0x0][0x890] ;  /* 0x00011200ff0477ac */ /* 0x000ea40008000a00 */
[----:B--2---:R-:W-:-:S04]  /*a0f0*/  UISETP.NE.U32.AND UP0, UPT, UR4, URZ, UPT ;  /* 0x000000ff0400728c */ /* 0x004fc8000bf05070 */
[----:B------:R-:W-:-:S09]  /*a100*/  UISETP.NE.AND.EX UP0, UPT, UR5, URZ, UPT, UP0 ;  /* 0x000000ff0500728c */ /* 0x000fd2000bf05300 */
[----:B------:R-:W-:Y:S05]  /*a110*/  BRA.U UP0, `(.L_x_118) ;  /* 0x00000001000c7547 */ /* 0x000fea000b800000 */
[----:B------:R-:W-:-:S13]  /*a120*/  FSETP.NEU.AND P0, PT, R164, RZ, PT ;  /* 0x000000ffa400720b */ /* 0x000fda0003f0d000 */
[----:B------:R-:W-:Y:S05]  /*a130*/  @!P0 EXIT ;  /* 0x000000000000894d */ /* 0x000fea0003800000 */
[----:B------:R-:W-:Y:S05]  /*a140*/  BRA `(.L_x_117) ;  /* 0x0000000000307947 */ /* 0x000fea0003800000 */
.L_x_118:
[----:B------:R-:W2:Y:S01]  /*a150*/  LDL.LU R0, [R1+0x50] ;  /* 0x0000500001007983 */ /* 0x000ea20000300800 */
[----:B------:R-:W-:Y:S01]  /*a160*/  BSSY.RECONVERGENT B0, `(.L_x_117) ;  /* 0x000000a000007945 */ /* 0x000fe20003800200 */
[----:B--2---:R-:W-:-:S13]  /*a170*/  LOP3.LUT P0, RZ, R0, 0xff, RZ, 0xc0, !PT ;  /* 0x000000ff00ff7812 */ /* 0x004fda000780c0ff */
[----:B------:R-:W-:Y:S05]  /*a180*/  @P0 BRA `(.L_x_119) ;  /* 0x0000000000140947 */ /* 0x000fea0003800000 */
[----:B------:R-:W2:Y:S02]  /*a190*/  LDCU.64 UR4, c[0x0][0x888] ;  /* 0x00011100ff0477ac */ /* 0x000ea40008000a00 */
[----:B--2---:R-:W-:-:S04]  /*a1a0*/  ISETP.NE.U32.AND P0, PT, RZ, UR4, PT ;  /* 0x00000004ff007c0c */ /* 0x004fc8000bf05070 */
[----:B------:R-:W-:-:S13]  /*a1b0*/  ISETP.NE.AND.EX P0, PT, RZ, UR5, PT, P0 ;  /* 0x00000005ff007c0c */ /* 0x000fda000bf05300 */
[----:B------:R-:W-:Y:S05]  /*a1c0*/  @!P0 EXIT ;  /* 0x000000000000894d */ /* 0x000fea0003800000 */
[----:B------:R-:W-:Y:S05]  /*a1d0*/  BRA `(.L_x_120) ;  /* 0x0000000000087947 */ /* 0x000fea0003800000 */
.L_x_119:
[----:B------:R-:W-:-:S13]  /*a1e0*/  FSETP.NEU.AND P0, PT, R164, RZ, PT ;  /* 0x000000ffa400720b */ /* 0x000fda0003f0d000 */
[----:B------:R-:W-:Y:S05]  /*a1f0*/  @!P0 EXIT ;  /* 0x000000000000894d */ /* 0x000fea0003800000 */
.L_x_120:
[----:B------:R-:W-:Y:S05]  /*a200*/  BSYNC.RECONVERGENT B0 ;  /* 0x0000000000007941 */ /* 0x000fea0003800200 */
.L_x_117:
[----:B------:R-:W-:-:S04]  /*a210*/  DEPBAR.LE SB0, 0x0 ;  /* 0x000080000000791a */ /* 0x000fc80000000000 */
[----:B------:R-:W-:Y:S05]  /*a220*/  EXIT ;  /* 0x000000000000794d */ /* 0x000fea0003800000 */
.L_x_24:
[----:B---3--:R3:W4:Y:S02]  /*a230*/  SYNCS.PHASECHK.TRANS64.TRYWAIT P0, [R0+URZ+0xb0], R2 ;  /* 0x0000b002000075a7 */ /* 0x00872400080011ff */
[----:B----4-:R-:W-:Y:S05]  /*a240*/  @!P0 NANOSLEEP.SYNCS 0x989680 ;  /* 0x009896800000895d */ /* 0x010fea0003900000 */
[----:B------:R-:W4:Y:S02]  /*a250*/  @!P0 SYNCS.PHASECHK.TRANS64 P0, [R0+URZ+0xb0], R2 ;  /* 0x0000b002000085a7 */ /* 0x000f2400080010ff */
[----:B----4-:R-:W-:Y:S05]  /*a260*/  @!P0 BRA `(.L_x_24) ;  /* 0xfffffffc00f08947 */ /* 0x010fea000383ffff */
[----:B------:R-:W-:Y:S05]  /*a270*/  BRA `(.L_x_121) ;  /* 0xffffff7400947947 */ /* 0x000fea000383ffff */
.L_x_27:
[----:B--2---:R-:W-:Y:S07]  /*a280*/  MOV R0, UR33 ;  /* 0x0000002100007c02 */ /* 0x004fee0008000f00 */
.L_x_122:
[----:B--2---:R2:W3:Y:S02]  /*a290*/  SYNCS.PHASECHK.TRANS64.TRYWAIT P0, [R0+URZ+0x10], R3 ;  /* 0x00001003000075a7 */ /* 0x0044e400080011ff */
[----:B---3--:R-:W-:Y:S05]  /*a2a0*/  @!P0 NANOSLEEP.SYNCS 0x989680 ;  /* 0x009896800000895d */ /* 0x008fea0003900000 */
[----:B------:R-:W3:Y:S02]  /*a2b0*/  @!P0 SYNCS.PHASECHK.TRANS64 P0, [R0+URZ+0x10], R3 ;  /* 0x00001003000085a7 */ /* 0x000ee400080010ff */
[----:B---3--:R-:W-:Y:S05]  /*a2c0*/  @!P0 BRA `(.L_x_122) ;  /* 0xfffffffc00f08947 */ /* 0x008fea000383ffff */
[----:B------:R-:W-:Y:S05]  /*a2d0*/  BRA `(.L_x_26) ;  /* 0xffffff7400f07947 */ /* 0x000fea000383ffff */
.L_x_34:
[----:B--2---:R-:W-:Y:S07]  /*a2e0*/  MOV R0, UR33 ;  /* 0x0000002100007c02 */ /* 0x004fee0008000f00 */
.L_x_123:
[----:B--2---:R2:W3:Y:S02]  /*a2f0*/  SYNCS.PHASECHK.TRANS64.TRYWAIT P0, [R0+URZ+0x10], R3 ;  /* 0x00001003000075a7 */ /* 0x0044e400080011ff */
[----:B---3--:R-:W-:Y:S05]  /*a300*/  @!P0 NANOSLEEP.SYNCS 0x989680 ;  /* 0x009896800000895d */ /* 0x008fea0003900000 */
[----:B------:R-:W3:Y:S02]  /*a310*/  @!P0 SYNCS.PHASECHK.TRANS64 P0, [R0+URZ+0x10], R3 ;  /* 0x00001003000085a7 */ /* 0x000ee400080010ff */
[----:B---3--:R-:W-:Y:S05]  /*a320*/  @!P0 BRA `(.L_x_123) ;  /* 0xfffffffc00f08947 */ /* 0x008fea000383ffff */
[----:B------:R-:W-:Y:S05]  /*a330*/  BRA `(.L_x_33) ;  /* 0xffffff7800dc7947 */ /* 0x000fea000383ffff */
.L_x_39:
[----:B--2---:R2:W3:Y:S02]  /*a340*/  SYNCS.PHASECHK.TRANS64.TRYWAIT P0, [R3+URZ+0x50], R0 ;  /* 0x00005000030075a7 */ /* 0x0044e400080011ff */
[----:B---3--:R-:W-:Y:S05]  /*a350*/  @!P0 NANOSLEEP.SYNCS 0x989680 ;  /* 0x009896800000895d */ /* 0x008fea0003900000 */
[----:B------:R-:W3:Y:S02]  /*a360*/  @!P0 SYNCS.PHASECHK.TRANS64 P0, [R3+URZ+0x50], R0 ;  /* 0x00005000030085a7 */ /* 0x000ee400080010ff */
[----:B---3--:R-:W-:Y:S05]  /*a370*/  @!P0 BRA `(.L_x_39) ;  /* 0xfffffffc00f08947 */ /* 0x008fea000383ffff */
[----:B------:R-:W-:Y:S05]  /*a380*/  BRA `(.L_x_124) ;  /* 0xffffff7c00a87947 */ /* 0x000fea000383ffff */
.L_x_43:
[----:B------:R-:W-:-:S07]  /*a390*/  MOV R0, UR4 ;  /* 0x0000000400007c02 */ /* 0x000fce0008000f00 */
.L_x_125:
[----:B-1----:R1:W2:Y:S02]  /*a3a0*/  SYNCS.PHASECHK.TRANS64.TRYWAIT P0, [R0+URZ], R2 ;  /* 0x00000002000075a7 */ /* 0x0022a400080011ff */
[----:B--2---:R-:W-:Y:S05]  /*a3b0*/  @!P0 NANOSLEEP.SYNCS 0x989680 ;  /* 0x009896800000895d */ /* 0x004fea0003900000 */
[----:B------:R-:W2:Y:S02]  /*a3c0*/  @!P0 SYNCS.PHASECHK.TRANS64 P0, [R0+URZ], R2 ;  /* 0x00000002000085a7 */ /* 0x000ea400080010ff */
[----:B--2---:R-:W-:Y:S05]  /*a3d0*/  @!P0 BRA `(.L_x_125) ;  /* 0xfffffffc00f08947 */ /* 0x004fea000383ffff */
[----:B------:R-:W-:Y:S05]  /*a3e0*/  BRA `(.L_x_126) ;  /* 0xffffff8400547947 */ /* 0x000fea000383ffff */
.L_x_46:
[----:B-1----:R1:W2:Y:S02]  /*a3f0*/  SYNCS.PHASECHK.TRANS64.TRYWAIT P0, [R2+URZ+0xa0], R4 ;  /* 0x0000a004020075a7 */ /* 0x0022a400080011ff */
[----:B--2---:R-:W-:Y:S05]  /*a400*/  @!P0 NANOSLEEP.SYNCS 0x989680 ;  /* 0x009896800000895d */ /* 0x004fea0003900000 */
[----:B------:R-:W2:Y:S02]  /*a410*/  @!P0 SYNCS.PHASECHK.TRANS64 P0, [R2+URZ+0xa0], R4 ;  /* 0x0000a004020085a7 */ /* 0x000ea400080010ff */
[----:B--2---:R-:W-:Y:S05]  /*a420*/  @!P0 BRA `(.L_x_46) ;  /* 0xfffffffc00f08947 */ /* 0x004fea000383ffff */
[----:B------:R-:W-:Y:S05]  /*a430*/  BRA `(.L_x_127) ;  /* 0xffffff8400b07947 */ /* 0x000fea000383ffff */
.L_x_47:
[----:B------:R-:W-:-:S07]  /*a440*/  MOV R2, UR4 ;  /* 0x0000000400027c02 */ /* 0x000fce0008000f00 */
.L_x_128:
[----:B-1----:R1:W2:Y:S02]  /*a450*/  SYNCS.PHASECHK.TRANS64.TRYWAIT P0, [R2+URZ+0x60], R5 ;  /* 0x00006005020075a7 */ /* 0x0022a400080011ff */
[----:B--2---:R-:W-:Y:S05]  /*a460*/  @!P0 NANOSLEEP.SYNCS 0x989680 ;  /* 0x009896800000895d */ /* 0x004fea0003900000 */
[----:B------:R-:W2:Y:S02]  /*a470*/  @!P0 SYNCS.PHASECHK.TRANS64 P0, [R2+URZ+0x60], R5 ;  /* 0x00006005020085a7 */ /* 0x000ea400080010ff */
[----:B--2---:R-:W-:Y:S05]  /*a480*/  @!P0 BRA `(.L_x_128) ;  /* 0xfffffffc00f08947 */ /* 0x004fea000383ffff */
[----:B------:R-:W-:Y:S05]  /*a490*/  BRA `(.L_x_129) ;  /* 0xffffff8400c07947 */ /* 0x000fea000383ffff */
.L_x_48:
[----:B-1----:R1:W2:Y:S02]  /*a4a0*/  SYNCS.PHASECHK.TRANS64.TRYWAIT P1, [R2+URZ+0x50], R4 ;  /* 0x00005004020075a7 */ /* 0x0022a400080211ff */
[----:B--2---:R-:W-:Y:S05]  /*a4b0*/  @!P1 NANOSLEEP.SYNCS 0x989680 ;  /* 0x009896800000995d */ /* 0x004fea0003900000 */
[----:B------:R-:W2:Y:S02]  /*a4c0*/  @!P1 SYNCS.PHASECHK.TRANS64 P1, [R2+URZ+0x50], R4 ;  /* 0x00005004020095a7 */ /* 0x000ea400080210ff */
[----:B--2---:R-:W-:Y:S05]  /*a4d0*/  @!P1 BRA `(.L_x_48) ;  /* 0xfffffffc00f09947 */ /* 0x004fea000383ffff */
[----:B------:R-:W-:Y:S05]  /*a4e0*/  BRA `(.L_x_130) ;  /* 0xffffff8400f07947 */ /* 0x000fea000383ffff */
.L_x_51:
[----:B------:R-:W-:-:S07]  /*a4f0*/  MOV R0, UR4 ;  /* 0x0000000400007c02 */ /* 0x000fce0008000f00 */
.L_x_131:
[----:B-1----:R1:W2:Y:S02]  /*a500*/  SYNCS.PHASECHK.TRANS64.TRYWAIT P0, [R0+URZ+0x60], R2 ;  /* 0x00006002000075a7 */ /* 0x0022a400080011ff */
[----:B--2---:R-:W-:Y:S05]  /*a510*/  @!P0 NANOSLEEP.SYNCS 0x989680 ;  /* 0x009896800000895d */ /* 0x004fea0003900000 */
[----:B------:R-:W2:Y:S02]  /*a520*/  @!P0 SYNCS.PHASECHK.TRANS64 P0, [R0+URZ+0x60], R2 ;  /* 0x00006002000085a7 */ /* 0x000ea400080010ff */
[----:B--2---:R-:W-:Y:S05]  /*a530*/  @!P0 BRA `(.L_x_131) ;  /* 0xfffffffc00f08947 */ /* 0x004fea000383ffff */
[----:B------:R-:W-:Y:S05]  /*a540*/  BRA `(.L_x_50) ;  /* 0xffffff8800447947 */ /* 0x000fea000383ffff */
.L_x_60:
[----:B-1----:R-:W-:-:S04]  /*a550*/  MOV R5, UR5 ;  /* 0x0000000500057c02 */ /* 0x002fc80008000f00 */
[----:B------:R1:W2:Y:S03]  /*a560*/  SYNCS.PHASECHK.TRANS64.TRYWAIT P0, [R5+URZ+0x8], R6 ;  /* 0x00000806050075a7 */ /* 0x0002a600080011ff */
[----:B--2---:R-:W-:Y:S05]  /*a570*/  @!P0 NANOSLEEP.SYNCS 0x989680 ;  /* 0x009896800000895d */ /* 0x004fea0003900000 */
[----:B------:R-:W2:Y:S02]  /*a580*/  @!P0 SYNCS.PHASECHK.TRANS64 P0, [R5+URZ+0x8], R6 ;  /* 0x00000806050085a7 */ /* 0x000ea400080010ff */
[----:B--2---:R-:W-:Y:S05]  /*a590*/  @!P0 BRA `(.L_x_60) ;  /* 0xfffffffc00ec8947 */ /* 0x004fea000383ffff */
[----:B------:R-:W-:Y:S05]  /*a5a0*/  BRA `(.L_x_59) ;  /* 0xffffff8800f87947 */ /* 0x000fea000383ffff */
.L_x_62:
[----:B------:R-:W-:Y:S01]  /*a5b0*/  BSSY B0, `(.L_x_132) ;  /* 0x0000006000007945 */ /* 0x000fe20003800000 */
[----:B------:R-:W-:-:S07]  /*a5c0*/  MOV R15, 0xffffffff ;  /* 0xffffffff000f7802 */ /* 0x000fce0000000f00 */
[----:B-12--5:R-:W-:Y:S05]  /*a5d0*/  WARPSYNC.COLLECTIVE R15, `(.L_x_133) ;  /* 0x000000000f0c7348 */ /* 0x026fea0003c00000 */
[----:B------:R-:W-:Y:S02]  /*a5e0*/  ELECT P6, UR79, PT ;  /* 0x00000000004f782f */ /* 0x000fe400038c0000 */
[----:B------:R-:W-:Y:S01]  /*a5f0*/  MOV R14, UR79 ;  /* 0x0000004f000e7c02 */ /* 0x000fe20008000f00 */
[----:B-12--5:R-:W-:Y:S10]  /*a600*/  ENDCOLLECTIVE ;  /* 0x000000000000791b */ /* 0x026ff40003800000 */
.L_x_133:
[----:B------:R-:W-:Y:S05]  /*a610*/  BSYNC B0 ;  /* 0x0000000000007941 */ /* 0x000fea0003800000 */
.L_x_132:
[----:B------:R-:W-:Y:S05]  /*a620*/  BRA `(.L_x_134) ;  /* 0xffffff8c00287947 */ /* 0x000fea000383ffff */
.L_x_64:
[----:B--2---:R-:W-:-:S04]  /*a630*/  MOV R0, UR5 ;  /* 0x0000000500007c02 */ /* 0x004fc80008000f00 */
[----:B------:R2:W3:Y:S03]  /*a640*/  SYNCS.PHASECHK.TRANS64.TRYWAIT P0, [R0+URZ+0x8], R4 ;  /* 0x00000804000075a7 */ /* 0x0004e600080011ff */
[----:B---3--:R-:W-:Y:S05]  /*a650*/  @!P0 NANOSLEEP.SYNCS 0x989680 ;  /* 0x009896800000895d */ /* 0x008fea0003900000 */
[----:B------:R-:W3:Y:S02]  /*a660*/  @!P0 SYNCS.PHASECHK.TRANS64 P0, [R0+URZ+0x8], R4 ;  /* 0x00000804000085a7 */ /* 0x000ee400080010ff */
[----:B---3--:R-:W-:Y:S05]  /*a670*/  @!P0 BRA `(.L_x_64) ;  /* 0xfffffffc00ec8947 */ /* 0x008fea000383ffff */
[----:B------:R-:W-:Y:S05]  /*a680*/  BRA `(.L_x_63) ;  /* 0xffffff8c002c7947 */ /* 0x000fea000383ffff */
.L_x_65:
[----:B-1----:R1:W2:Y:S02]  /*a690*/  SYNCS.PHASECHK.TRANS64.TRYWAIT P0, [R0+URZ+0x50], R3 ;  /* 0x00005003000075a7 */ /* 0x0022a400080011ff */
[----:B--2---:R-:W-:Y:S05]  /*a6a0*/  @!P0 NANOSLEEP.SYNCS 0x989680 ;  /* 0x009896800000895d */ /* 0x004fea0003900000 */
[----:B------:R-:W2:Y:S02]  /*a6b0*/  @!P0 SYNCS.PHASECHK.TRANS64 P0, [R0+URZ+0x50], R3 ;  /* 0x00005003000085a7 */ /* 0x000ea400080010ff */
[----:B--2---:R-:W-:Y:S05]  /*a6c0*/  @!P0 BRA `(.L_x_65) ;  /* 0xfffffffc00f08947 */ /* 0x004fea000383ffff */
[----:B------:R-:W-:Y:S05]  /*a6d0*/  BRA `(.L_x_135) ;  /* 0xffffff9000387947 */ /* 0x000fea000383ffff */
.L_x_67:
[----:B------:R-:W-:-:S07]  /*a6e0*/  MOV R0, UR47 ;  /* 0x0000002f00007c02 */ /* 0x000fce0008000f00 */
.L_x_136:
[----:B-1----:R1:W3:Y:S02]  /*a6f0*/  SYNCS.PHASECHK.TRANS64.TRYWAIT P0, [R0+URZ+0x88], R3 ;  /* 0x00008803000075a7 */ /* 0x0022e400080011ff */
[----:B---3--:R-:W-:Y:S05]  /*a700*/  @!P0 NANOSLEEP.SYNCS 0x989680 ;  /* 0x009896800000895d */ /* 0x008fea0003900000 */
[----:B------:R-:W3:Y:S02]  /*a710*/  @!P0 SYNCS.PHASECHK.TRANS64 P0, [R0+URZ+0x88], R3 ;  /* 0x00008803000085a7 */ /* 0x000ee400080010ff */
[----:B---3--:R-:W-:Y:S05]  /*a720*/  @!P0 BRA `(.L_x_136) ;  /* 0xfffffffc00f08947 */ /* 0x008fea000383ffff */
[----:B------:R-:W-:Y:S05]  /*a730*/  BRA `(.L_x_137) ;  /* 0xffffff9000807947 */ /* 0x000fea000383ffff */
.L_x_70:
[----:B------:R-:W-:Y:S07]  /*a740*/  MOV R0, UR7 ;  /* 0x0000000700007c02 */ /* 0x000fee0008000f00 */
.L_x_138:
[----:B-1----:R1:W3:Y:S02]  /*a750*/  SYNCS.PHASECHK.TRANS64.TRYWAIT P0, [R0+URZ], R3 ;  /* 0x00000003000075a7 */ /* 0x0022e400080011ff */
[----:B---3--:R-:W-:Y:S05]  /*a760*/  @!P0 NANOSLEEP.SYNCS 0x989680 ;  /* 0x009896800000895d */ /* 0x008fea0003900000 */
[----:B------:R-:W3:Y:S02]  /*a770*/  @!P0 SYNCS.PHASECHK.TRANS64 P0, [R0+URZ], R3 ;  /* 0x00000003000085a7 */ /* 0x000ee400080010ff */
[----:B---3--:R-:W-:Y:S05]  /*a780*/  @!P0 BRA `(.L_x_138) ;  /* 0xfffffffc00f08947 */ /* 0x008fea000383ffff */
[----:B------:R-:W-:Y:S05]  /*a790*/  BRA `(.L_x_69) ;  /* 0xffffff9000947947 */ /* 0x000fea000383ffff */
.L_x_74:
[----:B-1----:R-:W-:-:S07]  /*a7a0*/  MOV R0, UR4 ;  /* 0x0000000400007c02 */ /* 0x002fce0008000f00 */
.L_x_139:
[----:B-1----:R1:W2:Y:S02]  /*a7b0*/  SYNCS.PHASECHK.TRANS64.TRYWAIT P0, [R0+URZ], R2 ;  /* 0x00000002000075a7 */ /* 0x0022a400080011ff */
[----:B--2---:R-:W-:Y:S05]  /*a7c0*/  @!P0 NANOSLEEP.SYNCS 0x989680 ;  /* 0x009896800000895d */ /* 0x004fea0003900000 */
[----:B------:R-:W2:Y:S02]  /*a7d0*/  @!P0 SYNCS.PHASECHK.TRANS64 P0, [R0+URZ], R2 ;  /* 0x00000002000085a7 */ /* 0x000ea400080010ff */
[----:B--2---:R-:W-:Y:S05]  /*a7e0*/  @!P0 BRA `(.L_x_139) ;  /* 0xfffffffc00f08947 */ /* 0x004fea000383ffff */
[----:B------:R-:W-:Y:S05]  /*a7f0*/  BRA `(.L_x_140) ;  /* 0xffffff9400dc7947 */ /* 0x000fea000383ffff */
.L_x_75:
[----:B------:R-:W-:-:S07]  /*a800*/  MOV R0, UR5 ;  /* 0x0000000500007c02 */ /* 0x000fce0008000f00 */
.L_x_141:
[----:B-1----:R1:W2:Y:S02]  /*a810*/  SYNCS.PHASECHK.TRANS64.TRYWAIT P0, [R0+URZ], R2 ;  /* 0x00000002000075a7 */ /* 0x0022a400080011ff */
[----:B--2---:R-:W-:Y:S05]  /*a820*/  @!P0 NANOSLEEP.SYNCS 0x989680 ;  /* 0x009896800000895d */ /* 0x004fea0003900000 */
[----:B------:R-:W2:Y:S02]  /*a830*/  @!P0 SYNCS.PHASECHK.TRANS64 P0, [R0+URZ], R2 ;  /* 0x00000002000085a7 */ /* 0x000ea400080010ff */
[----:B--2---:R-:W-:Y:S05]  /*a840*/  @!P0 BRA `(.L_x_141) ;  /* 0xfffffffc00f08947 */ /* 0x004fea000383ffff */
[----:B------:R-:W-:Y:S05]  /*a850*/  BRA `(.L_x_142) ;  /* 0xffffff9400e87947 */ /* 0x000fea000383ffff */
.L_x_78:
[----:B------:R-:W-:-:S07]  /*a860*/  MOV R0, UR43 ;  /* 0x0000002b00007c02 */ /* 0x000fce0008000f00 */
.L_x_143:
[----:B-1----:R1:W2:Y:S02]  /*a870*/  SYNCS.PHASECHK.TRANS64.TRYWAIT P1, [R0+URZ+0xc0], R2 ;  /* 0x0000c002000075a7 */ /* 0x0022a400080211ff */
[----:B--2---:R-:W-:Y:S05]  /*a880*/  @!P1 NANOSLEEP.SYNCS 0x989680 ;  /* 0x009896800000995d */ /* 0x004fea0003900000 */
[----:B------:R-:W2:Y:S02]  /*a890*/  @!P1 SYNCS.PHASECHK.TRANS64 P1, [R0+URZ+0xc0], R2 ;  /* 0x0000c002000095a7 */ /* 0x000ea400080210ff */
[----:B--2---:R-:W-:Y:S05]  /*a8a0*/  @!P1 BRA `(.L_x_143) ;  /* 0xfffffffc00f09947 */ /* 0x004fea000383ffff */
[----:B------:R-:W-:Y:S05]  /*a8b0*/  BRA `(.L_x_144) ;  /* 0xffffff9800347947 */ /* 0x000fea000383ffff */
.L_x_83:
[----:B--2---:R2:W4:Y:S02]  /*a8c0*/  SYNCS.PHASECHK.TRANS64.TRYWAIT P0, [R3+URZ+0x50], R0 ;  /* 0x00005000030075a7 */ /* 0x00452400080011ff */
[----:B----4-:R-:W-:Y:S05]  /*a8d0*/  @!P0 NANOSLEEP.SYNCS 0x989680 ;  /* 0x009896800000895d */ /* 0x010fea0003900000 */
[----:B------:R-:W4:Y:S02]  /*a8e0*/  @!P0 SYNCS.PHASECHK.TRANS64 P0, [R3+URZ+0x50], R0 ;  /* 0x00005000030085a7 */ /* 0x000f2400080010ff */
[----:B----4-:R-:W-:Y:S05]  /*a8f0*/  @!P0 BRA `(.L_x_83) ;  /* 0xfffffffc00f08947 */ /* 0x010fea000383ffff */
[----:B------:R-:W-:Y:S05]  /*a900*/  BRA `(.L_x_145) ;  /* 0xffffff9c005c7947 */ /* 0x000fea000383ffff */
.L_x_86:
[----:B-1----:R-:W-:Y:S07]  /*a910*/  MOV R0, UR6 ;  /* 0x0000000600007c02 */ /* 0x002fee0008000f00 */
.L_x_146:
[----:B-1----:R1:W2:Y:S02]  /*a920*/  SYNCS.PHASECHK.TRANS64.TRYWAIT P1, [R0+URZ+0x48], R2 ;  /* 0x00004802000075a7 */ /* 0x0022a400080211ff */
[----:B--2---:R-:W-:Y:S05]  /*a930*/  @!P1 NANOSLEEP.SYNCS 0x989680 ;  /* 0x009896800000995d */ /* 0x004fea0003900000 */
[----:B------:R-:W2:Y:S02]  /*a940*/  @!P1 SYNCS.PHASECHK.TRANS64 P1, [R0+URZ+0x48], R2 ;  /* 0x00004802000095a7 */ /* 0x000ea400080210ff */
[----:B--2---:R-:W-:Y:S05]  /*a950*/  @!P1 BRA `(.L_x_146) ;  /* 0xfffffffc00f09947 */ /* 0x004fea000383ffff */
[----:B------:R-:W-:Y:S05]  /*a960*/  BRA `(.L_x_85) ;  /* 0xffffffa000cc7947 */ /* 0x000fea000383ffff */
.L_x_89:
[----:B------:R-:W-:Y:S07]  /*a970*/  MOV R2, UR5 ;  /* 0x0000000500027c02 */ /* 0x000fee0008000f00 */
.L_x_147:
[----:B-1----:R1:W2:Y:S02]  /*a980*/  SYNCS.PHASECHK.TRANS64.TRYWAIT P2, [R2+URZ+0x30], R0 ;  /* 0x00003000020075a7 */ /* 0x0022a400080411ff */
[----:B--2---:R-:W-:Y:S05]  /*a990*/  @!P2 NANOSLEEP.SYNCS 0x989680 ;  /* 0x009896800000a95d */ /* 0x004fea0003900000 */
[----:B------:R-:W2:Y:S02]  /*a9a0*/  @!P2 SYNCS.PHASECHK.TRANS64 P2, [R2+URZ+0x30], R0 ;  /* 0x000030000200a5a7 */ /* 0x000ea400080410ff */
[----:B--2---:R-:W-:Y:S05]  /*a9b0*/  @!P2 BRA `(.L_x_147) ;  /* 0xfffffffc00f0a947 */ /* 0x004fea000383ffff */
[----:B------:R-:W-:Y:S05]  /*a9c0*/  BRA `(.L_x_148) ;  /* 0xffffffa400387947 */ /* 0x000fea000383ffff */
.L_x_91:
[----:B------:R-:W-:-:S07]  /*a9d0*/  MOV R0, UR4 ;  /* 0x0000000400007c02 */ /* 0x000fce0008000f00 */
.L_x_149:
[----:B-1----:R1:W2:Y:S02]  /*a9e0*/  SYNCS.PHASECHK.TRANS64.TRYWAIT P0, [R0+URZ], R2 ;  /* 0x00000002000075a7 */ /* 0x0022a400080011ff */
[----:B--2---:R-:W-:Y:S05]  /*a9f0*/  @!P0 NANOSLEEP.SYNCS 0x989680 ;  /* 0x009896800000895d */ /* 0x004fea0003900000 */
[----:B------:R-:W2:Y:S02]  /*aa00*/  @!P0 SYNCS.PHASECHK.TRANS64 P0, [R0+URZ], R2 ;  /* 0x00000002000085a7 */ /* 0x000ea400080010ff */
[----:B--2---:R-:W-:Y:S05]  /*aa10*/  @!P0 BRA `(.L_x_149) ;  /* 0xfffffffc00f08947 */ /* 0x004fea000383ffff */
[----:B------:R-:W-:Y:S05]  /*aa20*/  BRA `(.L_x_150) ;  /* 0xffffffa8001c7947 */ /* 0x000fea000383ffff */
.L_x_93:
[----:B------:R-:W-:Y:S07]  /*aa30*/  MOV R0, UR4 ;  /* 0x0000000400007c02 */ /* 0x000fee0008000f00 */
.L_x_151:
[----:B-1----:R1:W2:Y:S02]  /*aa40*/  SYNCS.PHASECHK.TRANS64.TRYWAIT P0, [R0+URZ+0x50], R3 ;  /* 0x00005003000075a7 */ /* 0x0022a400080011ff */
[----:B--2---:R-:W-:Y:S05]  /*aa50*/  @!P0 NANOSLEEP.SYNCS 0x989680 ;  /* 0x009896800000895d */ /* 0x004fea0003900000 */
[----:B------:R-:W2:Y:S02]  /*aa60*/  @!P0 SYNCS.PHASECHK.TRANS64 P0, [R0+URZ+0x50], R3 ;  /* 0x00005003000085a7 */ /* 0x000ea400080010ff */
[----:B--2---:R-:W-:Y:S05]  /*aa70*/  @!P0 BRA `(.L_x_151) ;  /* 0xfffffffc00f08947 */ /* 0x004fea000383ffff */
[----:B------:R-:W-:Y:S05]  /*aa80*/  BRA `(.L_x_152) ;  /* 0xffffffa800b47947 */ /* 0x000fea000383ffff */
.L_x_103:
[----:B--2---:R2:W3:Y:S02]  /*aa90*/  SYNCS.PHASECHK.TRANS64.TRYWAIT P0, [R5+URZ+0x20], R3 ;  /* 0x00002003050075a7 */ /* 0x0044e400080011ff */
[----:B---3--:R-:W-:Y:S05]  /*aaa0*/  @!P0 NANOSLEEP.SYNCS 0x989680 ;  /* 0x009896800000895d */ /* 0x008fea0003900000 */
[----:B------:R-:W3:Y:S02]  /*aab0*/  @!P0 SYNCS.PHASECHK.TRANS64 P0, [R5+URZ+0x20], R3 ;  /* 0x00002003050085a7 */ /* 0x000ee400080010ff */
[----:B---3--:R-:W-:Y:S05]  /*aac0*/  @!P0 BRA `(.L_x_103) ;  /* 0xfffffffc00f08947 */ /* 0x008fea000383ffff */
[----:B------:R-:W-:Y:S05]  /*aad0*/  BRA `(.L_x_102) ;  /* 0xffffffbc00187947 */ /* 0x000fea000383ffff */
.L_x_105:
[----:B-1----:R1:W2:Y:S02]  /*aae0*/  SYNCS.PHASECHK.TRANS64.TRYWAIT P1, [R4+URZ+0x70], R6 ;  /* 0x00007006040075a7 */ /* 0x0022a400080211ff */
[----:B--2---:R-:W-:Y:S05]  /*aaf0*/  @!P1 NANOSLEEP.SYNCS 0x989680 ;  /* 0x009896800000995d */ /* 0x004fea0003900000 */
[----:B------:R-:W2:Y:S02]  /*ab00*/  @!P1 SYNCS.PHASECHK.TRANS64 P1, [R4+URZ+0x70], R6 ;  /* 0x00007006040095a7 */ /* 0x000ea400080210ff */
[----:B--2---:R-:W-:Y:S05]  /*ab10*/  @!P1 BRA `(.L_x_105) ;  /* 0xfffffffc00f09947 */ /* 0x004fea000383ffff */
[----:B------:R-:W-:Y:S05]  /*ab20*/  BRA `(.L_x_104) ;  /* 0xffffffc0005c7947 */ /* 0x000fea000383ffff */
        .weak           $__internal_0_$__cuda_sm10x_tcgen05_guardrail_trap_col_being_dealloced_not_returned_by_alloc
        .type           $__internal_0_$__cuda_sm10x_tcgen05_guardrail_trap_col_being_dealloced_not_returned_by_alloc,@function
        .size           $__internal_0_$__cuda_sm10x_tcgen05_guardrail_trap_col_being_dealloced_not_returned_by_alloc,($__internal_1_$__cuda_sm10x_tcgen05_guardrail_trap_phase_invalid_during_alloc - $__internal_0_$__cuda_sm10x_tcgen05_guardrail_trap_col_being_dealloced_not_returned_by_alloc)
$__internal_0_$__cuda_sm10x_tcgen05_guardrail_trap_col_being_dealloced_not_returned_by_alloc:
[----:B------:R-:W-:Y:S05]  /*ab30*/  BPT.TRAP 0x1 ;  /* 0x000000040000795c */ /* 0x000fea0000300000 */
[----:B------:R-:W-:-:S04]  /*ab40*/  HFMA2 R3, -RZ, RZ, 0, 0 ;  /* 0x00000000ff037431 */ /* 0x000fc800000001ff */
[----:B------:R-:W-:Y:S05]  /*ab50*/  RET.REL.NODEC R2 `(_ZN7cutlass13device_kernelINS_4gemm6kernel13GemmUniversalIN4cute5tupleIJiiiiEEENS1_10collective13CollectiveMmaINS1_35MainloopSm100TmaUmmaWarpSpecializedILi2ELi2ELi3ENS5_IJNS4_1CILi2EEENSA_ILi1EEESC_EEEEENS5_IJNSA_ILi256EEENSA_ILi160EEENSA_ILi128EEEEEENS_6half_tENS5_IJlSC_lEEESJ_SK_NS4_8TiledMMAINS4_8MMA_AtomIJNS4_26SM100_MMA_F16BF16_2x1SM_SSISJ_SJ_fLi256ELi160ELNS4_4UMMA5MajorE0ELSP_0ELNSO_7ScaleInE0ELSQ_0EEEEEENS4_6LayoutINS5_IJSC_SC_SC_EEENS5_IJNSA_ILi0EEESV_SV_EEEEENS5_IJNS4_10UnderscoreESY_SY_EEEEENS4_18SM100_TMA_2SM_LOADENS4_14ComposedLayoutINS4_7SwizzleILi3ELi4ELi3EEENS4_18smem_ptr_flag_bitsILi16EEENST_INS5_IJNSA_ILi8EEENSA_ILi64EEEEEENS5_IJS18_SC_EEEEEEEvNS4_8identityES11_S1C_vS1D_EENS_8epilogue10collective18CollectiveEpilogueINS1F_23Sm100TmaWarpSpecializedILi2ELi1ELi160ELb1ELb0EEEJNS5_IJSH_SG_SH_EEENS5_IJNST_ISH_SC_EENST_ISG_SC_EEEEESJ_SK_SJ_SK_NS1F_6fusion15FusionCallbacksIS1J_NS1O_17LinearCombinationISJ_fSJ_fLNS_15FloatRoundStyleE2EEES1K_S1N_JEEENS4_5SM1004TMEM4LOAD26SM100_TMEM_LOAD_32dp32b32xENS4_13SM90_TMA_LOADENS12_INS13_ILi2ELi4ELi3EEES16_NST_INS5_IJS17_NSA_ILi32EEEEEENS5_IJS20_SC_EEEEEEENS4_39AutoVectorizingCopyWithAssumedAlignmentILi128EEENS4_14SM90_TMA_STOREES24_S26_S26_EEEvvEEEEvNT_6ParamsE) ;  /* 0xffffff5402287950 */ /* 0x000fea0003c3ffff */
        .weak           $__internal_1_$__cuda_sm10x_tcgen05_guardrail_trap_phase_invalid_during_alloc
        .type           $__internal_1_$__cuda_sm10x_tcgen05_guardrail_trap_phase_invalid_during_alloc,@function
        .size           $__internal_1_$__cuda_sm10x_tcgen05_guardrail_trap_phase_invalid_during_alloc,($__internal_2_$__cuda_sm10x_tcgen05_guardrail_trap_unallocated_columns_being_dealloced - $__internal_1_$__cuda_sm10x_tcgen05_guardrail_trap_phase_invalid_during_alloc)
$__internal_1_$__cuda_sm10x_tcgen05_guardrail_trap_phase_invalid_during_alloc:
[----:B------:R-:W-:Y:S05]  /*ab60*/  BPT.TRAP 0x1 ;  /* 0x000000040000795c */ /* 0x000fea0000300000 */
[----:B------:R-:W-:-:S04]  /*ab70*/  MOV R5, 0x0 ;  /* 0x0000000000057802 */ /* 0x000fc80000000f00 */
[----:B------:R-:W-:Y:S05]  /*ab80*/  RET.REL.NODEC R4 `(_ZN7cutlass13device_kernelINS_4gemm6kernel13GemmUniversalIN4cute5tupleIJiiiiEEENS1_10collective13CollectiveMmaINS1_35MainloopSm100TmaUmmaWarpSpecializedILi2ELi2ELi3ENS5_IJNS4_1CILi2EEENSA_ILi1EEESC_EEEEENS5_IJNSA_ILi256EEENSA_ILi160EEENSA_ILi128EEEEEENS_6half_tENS5_IJlSC_lEEESJ_SK_NS4_8TiledMMAINS4_8MMA_AtomIJNS4_26SM100_MMA_F16BF16_2x1SM_SSISJ_SJ_fLi256ELi160ELNS4_4UMMA5MajorE0ELSP_0ELNSO_7ScaleInE0ELSQ_0EEEEEENS4_6LayoutINS5_IJSC_SC_SC_EEENS5_IJNSA_ILi0EEESV_SV_EEEEENS5_IJNS4_10UnderscoreESY_SY_EEEEENS4_18SM100_TMA_2SM_LOADENS4_14ComposedLayoutINS4_7SwizzleILi3ELi4ELi3EEENS4_18smem_ptr_flag_bitsILi16EEENST_INS5_IJNSA_ILi8EEENSA_ILi64EEEEEENS5_IJS18_SC_EEEEEEEvNS4_8identityES11_S1C_vS1D_EENS_8epilogue10collective18CollectiveEpilogueINS1F_23Sm100TmaWarpSpecializedILi2ELi1ELi160ELb1ELb0EEEJNS5_IJSH_SG_SH_EEENS5_IJNST_ISH_SC_EENST_ISG_SC_EEEEESJ_SK_SJ_SK_NS1F_6fusion15FusionCallbacksIS1J_NS1O_17LinearCombinationISJ_fSJ_fLNS_15FloatRoundStyleE2EEES1K_S1N_JEEENS4_5SM1004TMEM4LOAD26SM100_TMEM_LOAD_32dp32b32xENS4_13SM90_TMA_LOADENS12_INS13_ILi2ELi4ELi3EEES16_NST_INS5_IJS17_NSA_ILi32EEEEEENS5_IJS20_SC_EEEEEEENS4_39AutoVectorizingCopyWithAssumedAlignmentILi128EEENS4_14SM90_TMA_STOREES24_S26_S26_EEEvvEEEEvNT_6ParamsE) ;  /* 0xffffff54041c7950 */ /* 0x000fea0003c3ffff */
        .weak           $__internal_2_$__cuda_sm10x_tcgen05_guardrail_trap_unallocated_columns_being_dealloced
        .type           $__internal_2_$__cuda_sm10x_tcgen05_guardrail_trap_unallocated_columns_being_dealloced,@function
        .size           $__internal_2_$__cuda_sm10x_tcgen05_guardrail_trap_unallocated_columns_being_dealloced,(.L_x_154 - $__internal_2_$__cuda_sm10x_tcgen05_guardrail_trap_unallocated_columns_being_dealloced)
$__internal_2_$__cuda_sm10x_tcgen05_guardrail_trap_unallocated_columns_being_dealloced:
[----:B------:R-:W-:Y:S05]  /*ab90*/  BPT.TRAP 0x1 ;  /* 0x000000040000795c */ /* 0x000fea0000300000 */
[----:B------:R-:W-:-:S04]  /*aba0*/  HFMA2 R3, -RZ, RZ, 0, 0 ;  /* 0x00000000ff037431 */ /* 0x000fc800000001ff */
[----:B------:R-:W-:Y:S05]  /*abb0*/  RET.REL.NODEC R2 `(_ZN7cutlass13device_kernelINS_4gemm6kernel13GemmUniversalIN4cute5tupleIJiiiiEEENS1_10collective13CollectiveMmaINS1_35MainloopSm100TmaUmmaWarpSpecializedILi2ELi2ELi3ENS5_IJNS4_1CILi2EEENSA_ILi1EEESC_EEEEENS5_IJNSA_ILi256EEENSA_ILi160EEENSA_ILi128EEEEEENS_6half_tENS5_IJlSC_lEEESJ_SK_NS4_8TiledMMAINS4_8MMA_AtomIJNS4_26SM100_MMA_F16BF16_2x1SM_SSISJ_SJ_fLi256ELi160ELNS4_4UMMA5MajorE0ELSP_0ELNSO_7ScaleInE0ELSQ_0EEEEEENS4_6LayoutINS5_IJSC_SC_SC_EEENS5_IJNSA_ILi0EEESV_SV_EEEEENS5_IJNS4_10UnderscoreESY_SY_EEEEENS4_18SM100_TMA_2SM_LOADENS4_14ComposedLayoutINS4_7SwizzleILi3ELi4ELi3EEENS4_18smem_ptr_flag_bitsILi16EEENST_INS5_IJNSA_ILi8EEENSA_ILi64EEEEEENS5_IJS18_SC_EEEEEEEvNS4_8identityES11_S1C_vS1D_EENS_8epilogue10collective18CollectiveEpilogueINS1F_23Sm100TmaWarpSpecializedILi2ELi1ELi160ELb1ELb0EEEJNS5_IJSH_SG_SH_EEENS5_IJNST_ISH_SC_EENST_ISG_SC_EEEEESJ_SK_SJ_SK_NS1F_6fusion15FusionCallbacksIS1J_NS1O_17LinearCombinationISJ_fSJ_fLNS_15FloatRoundStyleE2EEES1K_S1N_JEEENS4_5SM1004TMEM4LOAD26SM100_TMEM_LOAD_32dp32b32xENS4_13SM90_TMA_LOADENS12_INS13_ILi2ELi4ELi3EEES16_NST_INS5_IJS17_NSA_ILi32EEEEEENS5_IJS20_SC_EEEEEEENS4_39AutoVectorizingCopyWithAssumedAlignmentILi128EEENS4_14SM90_TMA_STOREES24_S26_S26_EEEvvEEEEvNT_6ParamsE) ;  /* 0xffffff5402107950 */ /* 0x000fea0003c3ffff */
.L_x_153:
[----:B------:R-:W-:-:S00]  /*abc0*/  BRA `(.L_x_153) ;  /* 0xfffffffc00fc7947 */ /* 0x000fc0000383ffff */
[----:B------:R-:W-:-:S00]  /*abd0*/  NOP ;  /* 0x0000000000007918 */ /* 0x000fc00000000000 */
        /* <DEDUP_REMOVED lines=10> */
.L_x_154:


//--------------------- .nv.global.init           --------------------------
	.section	.nv.global.init,"aw",@progbits
.nv.global.init:
	.type		$str$27,@object
	.size		$str$27,($str$28 - $str$27)
$str$27:
        /*0000*/ 	.byte	0x28, 0x61, 0x64, 0x64, 0x72, 0x65, 0x73, 0x73, 0x20, 0x26, 0x20, 0x6d, 0x61, 0x73, 0x6b, 0x29
        /*0010*/ 	.byte	0x20, 0x3d, 0x3d, 0x20, 0x30, 0x00
	.type		$str$28,@object
	.size		$str$28,($str$26 - $str$28)
$str$28:
        /*0016*/ 	.byte	0x2f, 0x74, 0x6d, 0x70, 0x2f, 0x63, 0x75, 0x74, 0x6c, 0x61, 0x73, 0x73, 0x5f, 0x73, 0x77, 0x65
        /*0026*/ 	.byte	0x65, 0x70, 0x5f, 0x73, 0x72, 0x63, 0x2f, 0x69, 0x6e, 0x63, 0x6c, 0x75, 0x64, 0x65, 0x2f, 0x63
        /*0036*/ 	.byte	0x75, 0x74, 0x65, 0x2f, 0x70, 0x6f, 0x69, 0x6e, 0x74, 0x65, 0x72, 0x5f, 0x66, 0x6c, 0x61, 0x67
        /*0046*/ 	.byte	0x67, 0x65, 0x64, 0x2e, 0x68, 0x70, 0x70, 0x00
	.type		$str$26,@object
	.size		$str$26,($str$25 - $str$26)
$str$26:
        /*004e*/ 	.byte	0x2f, 0x74, 0x6d, 0x70, 0x2f, 0x63, 0x75, 0x74, 0x6c, 0x61, 0x73, 0x73, 0x5f, 0x73, 0x77, 0x65
        /*005e*/ 	.byte	0x65, 0x70, 0x5f, 0x73, 0x72, 0x63, 0x2f, 0x69, 0x6e, 0x63, 0x6c, 0x75, 0x64, 0x65, 0x2f, 0x63
        /*006e*/ 	.byte	0x75, 0x74, 0x65, 0x2f, 0x61, 0x74, 0x6f, 0x6d, 0x2f, 0x63, 0x6f, 0x70, 0x79, 0x5f, 0x74, 0x72
        /*007e*/ 	.byte	0x61, 0x69, 0x74, 0x73, 0x5f, 0x73, 0x6d, 0x31, 0x30, 0x30, 0x2e, 0x68, 0x70, 0x70, 0x00
	.type		$str$25,@object
	.size		$str$25,(__unnamed_1 - $str$25)
$str$25:
        /*008d*/ 	.byte	0x28, 0x28, 0x75, 0x69, 0x6e, 0x74, 0x33, 0x32, 0x5f, 0x74, 0x28, 0x74, 0x68, 0x72, 0x65, 0x61
        /*009d*/ 	.byte	0x64, 0x49, 0x64, 0x78, 0x2e, 0x78, 0x29, 0x20, 0x2f, 0x20, 0x33, 0x32, 0x29, 0x20, 0x25, 0x20
        /*00ad*/ 	.byte	0x34, 0x29, 0x20, 0x3d, 0x3d, 0x20, 0x28, 0x28, 0x28, 0x74, 0x6d, 0x65, 0x6d, 0x5f, 0x61, 0x64
        /*00bd*/ 	.byte	0x64, 0x72, 0x20, 0x3e, 0x3e, 0x20, 0x31, 0x36, 0x29, 0x20, 0x2f, 0x20, 0x33, 0x32, 0x29, 0x20
        /*00cd*/ 	.byte	0x25, 0x20, 0x34, 0x29, 0x00
	.type		__unnamed_1,@object
	.size		__unnamed_1,(__unnamed_2 - __unnamed_1)
__unnamed_1:
        /* <DEDUP_REMOVED lines=25> */
        /*0262*/ 	.byte	0x30, 0x34, 0x38, 0x30, 0x3e, 0x3e, 0x3e, 0x3e, 0x5d, 0x00
	.type		__unnamed_2,@object
	.size		__unnamed_2,(.L_2 - __unnamed_2)
__unnamed_2:
        /* <DEDUP_REMOVED lines=43> */
.L_2:


//--------------------- .nv.shared._ZN7cutlass13device_kernelINS_4gemm6kernel13GemmUniversalIN4cute5tupleIJiiiiEEENS1_10collective13CollectiveMmaINS1_35MainloopSm100TmaUmmaWarpSpecializedILi2ELi2ELi3ENS5_IJNS4_1CILi2EEENSA_ILi1EEESC_EEEEENS5_IJNSA_ILi256EEENSA_ILi160EEENSA_ILi128EEEEEENS_6half_tENS5_IJlSC_lEEESJ_SK_NS4_8TiledMMAINS4_8MMA_AtomIJNS4_26SM100_MMA_F16BF16_2x1SM_SSISJ_SJ_fLi256ELi160ELNS4_4UMMA5MajorE0ELSP_0ELNSO_7ScaleInE0ELSQ_0EEEEEENS4_6LayoutINS5_IJSC_SC_SC_EEENS5_IJNSA_ILi0EEESV_SV_EEEEENS5_IJNS4_10UnderscoreESY_SY_EEEEENS4_18SM100_TMA_2SM_LOADENS4_14ComposedLayoutINS4_7SwizzleILi3ELi4ELi3EEENS4_18smem_ptr_flag_bitsILi16EEENST_INS5_IJNSA_ILi8EEENSA_ILi64EEEEEENS5_IJS18_SC_EEEEEEEvNS4_8identityES11_S1C_vS1D_EENS_8epilogue10collective18CollectiveEpilogueINS1F_23Sm100TmaWarpSpecializedILi2ELi1ELi160ELb1ELb0EEEJNS5_IJSH_SG_SH_EEENS5_IJNST_ISH_SC_EENST_ISG_SC_EEEEESJ_SK_SJ_SK_NS1F_6fusion15FusionCallbacksIS1J_NS1O_17LinearCombinationISJ_fSJ_fLNS_15FloatRoundStyleE2EEES1K_S1N_JEEENS4_5SM1004TMEM4LOAD26SM100_TMEM_LOAD_32dp32b32xENS4_13SM90_TMA_LOADENS12_INS13_ILi2ELi4ELi3EEES16_NST_INS5_IJS17_NSA_ILi32EEEEEENS5_IJS20_SC_EEEEEEENS4_39AutoVectorizingCopyWithAssumedAlignmentILi128EEENS4_14SM90_TMA_STOREES24_S26_S26_EEEvvEEEEvNT_6ParamsE --------------------------
	.section	.nv.shared._ZN7cutlass13device_kernelINS_4gemm6kernel13GemmUniversalIN4cute5tupleIJiiiiEEENS1_10collective13CollectiveMmaINS1_35MainloopSm100TmaUmmaWarpSpecializedILi2ELi2ELi3ENS5_IJNS4_1CILi2EEENSA_ILi1EEESC_EEEEENS5_IJNSA_ILi256EEENSA_ILi160EEENSA_ILi128EEEEEENS_6half_tENS5_IJlSC_lEEESJ_SK_NS4_8TiledMMAINS4_8MMA_AtomIJNS4_26SM100_MMA_F16BF16_2x1SM_SSISJ_SJ_fLi256ELi160ELNS4_4UMMA5MajorE0ELSP_0ELNSO_7ScaleInE0ELSQ_0EEEEEENS4_6LayoutINS5_IJSC_SC_SC_EEENS5_IJNSA_ILi0EEESV_SV_EEEEENS5_IJNS4_10UnderscoreESY_SY_EEEEENS4_18SM100_TMA_2SM_LOADENS4_14ComposedLayoutINS4_7SwizzleILi3ELi4ELi3EEENS4_18smem_ptr_flag_bitsILi16EEENST_INS5_IJNSA_ILi8EEENSA_ILi64EEEEEENS5_IJS18_SC_EEEEEEEvNS4_8identityES11_S1C_vS1D_EENS_8epilogue10collective18CollectiveEpilogueINS1F_23Sm100TmaWarpSpecializedILi2ELi1ELi160ELb1ELb0EEEJNS5_IJSH_SG_SH_EEENS5_IJNST_ISH_SC_EENST_ISG_SC_EEEEESJ_SK_SJ_SK_NS1F_6fusion15FusionCallbacksIS1J_NS1O_17LinearCombinationISJ_fSJ_fLNS_15FloatRoundStyleE2EEES1K_S1N_JEEENS4_5SM1004TMEM4LOAD26SM100_TMEM_LOAD_32dp32b32xENS4_13SM90_TMA_LOADENS12_INS13_ILi2ELi4ELi3EEES16_NST_INS5_IJS17_NSA_ILi32EEEEEENS5_IJS20_SC_EEEEEEENS4_39AutoVectorizingCopyWithAssumedAlignmentILi128EEENS4_14SM90_TMA_STOREES24_S26_S26_EEEvvEEEEvNT_6ParamsE,"aw",@nobits
	.sectionflags	@""
	.align	16
	.zero		1024


//--------------------- .nv.shared.reserved.0     --------------------------
	.section	.nv.shared.reserved.0,"aw",@nobits
	.weak		__nv_reservedSMEM_offset_0_alias
	.size		__nv_reservedSMEM_offset_0_alias, 0, 64
	.other		__nv_reservedSMEM_offset_0_alias,@"STO_CUDA_RESERVED_SHARED STV_DEFAULT"
__nv_reservedSMEM_offset_0_alias:
	.zero		0
.nv.shared.reserved.0:
	.zero		64
	.weak		__nv_reservedSMEM_tcgen05_partition
	.type		__nv_reservedSMEM_tcgen05_partition,@object
	.size		__nv_reservedSMEM_tcgen05_partition,(.L_0 - __nv_reservedSMEM_tcgen05_partition)
__nv_reservedSMEM_tcgen05_partition:
	.zero		32
.L_0:


//--------------------- .nv.global                --------------------------
	.section	.nv.global,"aw",@nobits
.nv.global:
	.type		_ZN40_INTERNAL_656ce9ca_4_k_cu_e81af189_116674cute1_E,@object
	.size		_ZN40_INTERNAL_656ce9ca_4_k_cu_e81af189_116674cute1_E,(_ZN40_INTERNAL_656ce9ca_4_k_cu_e81af189_116674cuda3std3__45__cpo6cbeginE - _ZN40_INTERNAL_656ce9ca_4_k_cu_e81af189_116674cute1_E)
_ZN40_INTERNAL_656ce9ca_4_k_cu_e81af189_116674cute1_E:
	.zero		1
	.type		_ZN40_INTERNAL_656ce9ca_4_k_cu_e81af189_116674cuda3std3__45__cpo6cbeginE,@object
	.size		_ZN40_INTERNAL_656ce9ca_4_k_cu_e81af189_116674cuda3std3__45__cpo6cbeginE,(_ZN40_INTERNAL_656ce9ca_4_k_cu_e81af189_116674cuda3std3__48in_placeE - _ZN40_INTERNAL_656ce9ca_4_k_cu_e81af189_116674cuda3std3__45__cpo6cbeginE)
_ZN40_INTERNAL_656ce9ca_4_k_cu_e81af189_116674cuda3std3__45__cpo6cbeginE:
	.zero		1
	.type		_ZN40_INTERNAL_656ce9ca_4_k_cu_e81af189_116674cuda3std3__48in_placeE,@object
	.size		_ZN40_INTERNAL_656ce9ca_4_k_cu_e81af189_116674cuda3std3__48in_placeE,(_ZN40_INTERNAL_656ce9ca_4_k_cu_e81af189_116674cuda3std6ranges3__45__cpo9iter_moveE - _ZN40_INTERNAL_656ce9ca_4_k_cu_e81af189_116674cuda3std3__48in_placeE)
_ZN40_INTERNAL_656ce9ca_4_k_cu_e81af189_116674cuda3std3__48in_placeE:
	.zero		1
	.type		_ZN40_INTERNAL_656ce9ca_4_k_cu_e81af189_116674cuda3std6ranges3__45__cpo9iter_moveE,@object
	.size		_ZN40_INTERNAL_656ce9ca_4_k_cu_e81af189_116674cuda3std6ranges3__45__cpo9iter_moveE,(_ZN40_INTERNAL_656ce9ca_4_k_cu_e81af189_116674cuda3std3__45__cpo5beginE - _ZN40_INTERNAL_656ce9ca_4_k_cu_e81af189_116674cuda3std6ranges3__45__cpo9iter_moveE)
_ZN40_INTERNAL_656ce9ca_4_k_cu_e81af189_116674cuda3std6ranges3__45__cpo9iter_moveE:
	.zero		1
	.type		_ZN40_INTERNAL_656ce9ca_4_k_cu_e81af189_116674cuda3std3__45__cpo5beginE,@object
	.size		_ZN40_INTERNAL_656ce9ca_4_k_cu_e81af189_116674cuda3std3__45__cpo5beginE,(_ZN40_INTERNAL_656ce9ca_4_k_cu_e81af189_116674cuda3std3__442_GLOBAL__N__656ce9ca_4_k_cu_e81af189_116676ignoreE - _ZN40_INTERNAL_656ce9ca_4_k_cu_e81af189_116674cuda3std3__45__cpo5beginE)
_ZN40_INTERNAL_656ce9ca_4_k_cu_e81af189_116674cuda3std3__45__cpo5beginE:
	.zero		1
	.type		_ZN40_INTERNAL_656ce9ca_4_k_cu_e81af189_116674cuda3std3__442_GLOBAL__N__656ce9ca_4_k_cu_e81af189_116676ignoreE,@object
	.size		_ZN40_INTERNAL_656ce9ca_4_k_cu_e81af189_116674cuda3std3__442_GLOBAL__N__656ce9ca_4_k_cu_e81af189_116676ignoreE,(_ZN40_INTERNAL_656ce9ca_4_k_cu_e81af189_116674cute7productE - _ZN40_INTERNAL_656ce9ca_4_k_cu_e81af189_116674cuda3std3__442_GLOBAL__N__656ce9ca_4_k_cu_e81af189_116676ignoreE)
_ZN40_INTERNAL_656ce9ca_4_k_cu_e81af189_116674cuda3std3__442_GLOBAL__N__656ce9ca_4_k_cu_e81af189_116676ignoreE:
	.zero		1
	.type		_ZN40_INTERNAL_656ce9ca_4_k_cu_e81af189_116674cute7productE,@object
	.size		_ZN40_INTERNAL_656ce9ca_4_k_cu_e81af189_116674cute7productE,(_ZN40_INTERNAL_656ce9ca_4_k_cu_e81af189_116674cuda3std3__45__cpo3endE - _ZN40_INTERNAL_656ce9ca_4_k_cu_e81af189_116674cute7productE)
_ZN40_INTERNAL_656ce9ca_4_k_cu_e81af189_116674cute7productE:
	.zero		1
	.type		_ZN40_INTERNAL_656ce9ca_4_k_cu_e81af189_116674cuda3std3__45__cpo3endE,@object
	.size		_ZN40_INTERNAL_656ce9ca_4_k_cu_e81af189_116674cuda3std3__45__cpo3endE,(_ZN40_INTERNAL_656ce9ca_4_k_cu_e81af189_116674cuda3std3__419piecewise_constructE - _ZN40_INTERNAL_656ce9ca_4_k_cu_e81af189_116674cuda3std3__45__cpo3endE)
_ZN40_INTERNAL_656ce9ca_4_k_cu_e81af189_116674cuda3std3__45__cpo3endE:
	.zero		1
	.type		_ZN40_INTERNAL_656ce9ca_4_k_cu_e81af189_116674cuda3std3__419piecewise_constructE,@object
	.size		_ZN40_INTERNAL_656ce9ca_4_k_cu_e81af189_116674cuda3std3__419piecewise_constructE,(_ZN40_INTERNAL_656ce9ca_4_k_cu_e81af189_116674cuda3std3__45__cpo4cendE - _ZN40_INTERNAL_656ce9ca_4_k_cu_e81af189_116674cuda3std3__419piecewise_constructE)
_ZN40_INTERNAL_656ce9ca_4_k_cu_e81af189_116674cuda3std3__419piecewise_constructE:
	.zero		1
	.type		_ZN40_INTERNAL_656ce9ca_4_k_cu_e81af189_116674cuda3std3__45__cpo4cendE,@object
	.size		_ZN40_INTERNAL_656ce9ca_4_k_cu_e81af189_116674cuda3std3__45__cpo4cendE,(_ZN40_INTERNAL_656ce9ca_4_k_cu_e81af189_116674cuda3std6ranges3__45__cpo4swapE - _ZN40_INTERNAL_656ce9ca_4_k_cu_e81af189_116674cuda3std3__45__cpo4cendE)
_ZN40_INTERNAL_656ce9ca_4_k_cu_e81af189_116674cuda3std3__45__cpo4cendE:
	.zero		1
	.type		_ZN40_INTERNAL_656ce9ca_4_k_cu_e81af189_116674cuda3std6ranges3__45__cpo4swapE,@object
	.size		_ZN40_INTERNAL_656ce9ca_4_k_cu_e81af189_116674cuda3std6ranges3__45__cpo4swapE,(.L_10 - _ZN40_INTERNAL_656ce9ca_4_k_cu_e81af189_116674cuda3std6ranges3__45__cpo4swapE)
_ZN40_INTERNAL_656ce9ca_4_k_cu_e81af189_116674cuda3std6ranges3__45__cpo4swapE:
	.zero		1
.L_10:


//--------------------- .nv.constant0._ZN7cutlass13device_kernelINS_4gemm6kernel13GemmUniversalIN4cute5tupleIJiiiiEEENS1_10collective13CollectiveMmaINS1_35MainloopSm100TmaUmmaWarpSpecializedILi2ELi2ELi3ENS5_IJNS4_1CILi2EEENSA_ILi1EEESC_EEEEENS5_IJNSA_ILi256EEENSA_ILi160EEENSA_ILi128EEEEEENS_6half_tENS5_IJlSC_lEEESJ_SK_NS4_8TiledMMAINS4_8MMA_AtomIJNS4_26SM100_MMA_F16BF16_2x1SM_SSISJ_SJ_fLi256ELi160ELNS4_4UMMA5MajorE0ELSP_0ELNSO_7ScaleInE0ELSQ_0EEEEEENS4_6LayoutINS5_IJSC_SC_SC_EEENS5_IJNSA_ILi0EEESV_SV_EEEEENS5_IJNS4_10UnderscoreESY_SY_EEEEENS4_18SM100_TMA_2SM_LOADENS4_14ComposedLayoutINS4_7SwizzleILi3ELi4ELi3EEENS4_18smem_ptr_flag_bitsILi16EEENST_INS5_IJNSA_ILi8EEENSA_ILi64EEEEEENS5_IJS18_SC_EEEEEEEvNS4_8identityES11_S1C_vS1D_EENS_8epilogue10collective18CollectiveEpilogueINS1F_23Sm100TmaWarpSpecializedILi2ELi1ELi160ELb1ELb0EEEJNS5_IJSH_SG_SH_EEENS5_IJNST_ISH_SC_EENST_ISG_SC_EEEEESJ_SK_SJ_SK_NS1F_6fusion15FusionCallbacksIS1J_NS1O_17LinearCombinationISJ_fSJ_fLNS_15FloatRoundStyleE2EEES1K_S1N_JEEENS4_5SM1004TMEM4LOAD26SM100_TMEM_LOAD_32dp32b32xENS4_13SM90_TMA_LOADENS12_INS13_ILi2ELi4ELi3EEES16_NST_INS5_IJS17_NSA_ILi32EEEEEENS5_IJS20_SC_EEEEEEENS4_39AutoVectorizingCopyWithAssumedAlignmentILi128EEENS4_14SM90_TMA_STOREES24_S26_S26_EEEvvEEEEvNT_6ParamsE --------------------------
	.section	.nv.constant0._ZN7cutlass13device_kernelINS_4gemm6kernel13GemmUniversalIN4cute5tupleIJiiiiEEENS1_10collective13CollectiveMmaINS1_35MainloopSm100TmaUmmaWarpSpecializedILi2ELi2ELi3ENS5_IJNS4_1CILi2EEENSA_ILi1EEESC_EEEEENS5_IJNSA_ILi256EEENSA_ILi160EEENSA_ILi128EEEEEENS_6half_tENS5_IJlSC_lEEESJ_SK_NS4_8TiledMMAINS4_8MMA_AtomIJNS4_26SM100_MMA_F16BF16_2x1SM_SSISJ_SJ_fLi256ELi160ELNS4_4UMMA5MajorE0ELSP_0ELNSO_7ScaleInE0ELSQ_0EEEEEENS4_6LayoutINS5_IJSC_SC_SC_EEENS5_IJNSA_ILi0EEESV_SV_EEEEENS5_IJNS4_10UnderscoreESY_SY_EEEEENS4_18SM100_TMA_2SM_LOADENS4_14ComposedLayoutINS4_7SwizzleILi3ELi4ELi3EEENS4_18smem_ptr_flag_bitsILi16EEENST_INS5_IJNSA_ILi8EEENSA_ILi64EEEEEENS5_IJS18_SC_EEEEEEEvNS4_8identityES11_S1C_vS1D_EENS_8epilogue10collective18CollectiveEpilogueINS1F_23Sm100TmaWarpSpecializedILi2ELi1ELi160ELb1ELb0EEEJNS5_IJSH_SG_SH_EEENS5_IJNST_ISH_SC_EENST_ISG_SC_EEEEESJ_SK_SJ_SK_NS1F_6fusion15FusionCallbacksIS1J_NS1O_17LinearCombinationISJ_fSJ_fLNS_15FloatRoundStyleE2EEES1K_S1N_JEEENS4_5SM1004TMEM4LOAD26SM100_TMEM_LOAD_32dp32b32xENS4_13SM90_TMA_LOADENS12_INS13_ILi2ELi4ELi3EEES16_NST_INS5_IJS17_NSA_ILi32EEEEEENS5_IJS20_SC_EEEEEEENS4_39AutoVectorizingCopyWithAssumedAlignmentILi128EEENS4_14SM90_TMA_STOREES24_S26_S26_EEEvvEEEEvNT_6ParamsE,"a",@progbits
	.sectionflags	@""
	.align	4
.nv.constant0._ZN7cutlass13device_kernelINS_4gemm6kernel13GemmUniversalIN4cute5tupleIJiiiiEEENS1_10collective13CollectiveMmaINS1_35MainloopSm100TmaUmmaWarpSpecializedILi2ELi2ELi3ENS5_IJNS4_1CILi2EEENSA_ILi1EEESC_EEEEENS5_IJNSA_ILi256EEENSA_ILi160EEENSA_ILi128EEEEEENS_6half_tENS5_IJlSC_lEEESJ_SK_NS4_8TiledMMAINS4_8MMA_AtomIJNS4_26SM100_MMA_F16BF16_2x1SM_SSISJ_SJ_fLi256ELi160ELNS4_4UMMA5MajorE0ELSP_0ELNSO_7ScaleInE0ELSQ_0EEEEEENS4_6LayoutINS5_IJSC_SC_SC_EEENS5_IJNSA_ILi0EEESV_SV_EEEEENS5_IJNS4_10UnderscoreESY_SY_EEEEENS4_18SM100_TMA_2SM_LOADENS4_14ComposedLayoutINS4_7SwizzleILi3ELi4ELi3EEENS4_18smem_ptr_flag_bitsILi16EEENST_INS5_IJNSA_ILi8EEENSA_ILi64EEEEEENS5_IJS18_SC_EEEEEEEvNS4_8identityES11_S1C_vS1D_EENS_8epilogue10collective18CollectiveEpilogueINS1F_23Sm100TmaWarpSpecializedILi2ELi1ELi160ELb1ELb0EEEJNS5_IJSH_SG_SH_EEENS5_IJNST_ISH_SC_EENST_ISG_SC_EEEEESJ_SK_SJ_SK_NS1F_6fusion15FusionCallbacksIS1J_NS1O_17LinearCombinationISJ_fSJ_fLNS_15FloatRoundStyleE2EEES1K_S1N_JEEENS4_5SM1004TMEM4LOAD26SM100_TMEM_LOAD_32dp32b32xENS4_13SM90_TMA_LOADENS12_INS13_ILi2ELi4ELi3EEES16_NST_INS5_IJS17_NSA_ILi32EEEEEENS5_IJS20_SC_EEEEEEENS4_39AutoVectorizingCopyWithAssumedAlignmentILi128EEENS4_14SM90_TMA_STOREES24_S26_S26_EEEvvEEEEvNT_6ParamsE:
	.zero		2944


//--------------------- SYMBOLS --------------------------

	.type		.nv.reservedSmem.offset0,@object
	.size		.nv.reservedSmem.offset0,0x4
	.type		.nv.reservedSmem.cap,@object
	.size		.nv.reservedSmem.cap,0x4
	.type		__assertfail,@function
